	.target	sm_100a

	.elftype	@"ET_EXEC"


//--------------------- .note.nv.tkinfo           --------------------------
	.section	.note.nv.tkinfo,"",@"SHT_NOTE"
	.sectionflags	@"SHF_NOTE_NV_TKINFO"
	.tkinfo
        /*0018*/ 	.word	0x00000002
        /*0030*/ 	.string	""
        /*0030*/ 	.string	"ptxas"
        /*0030*/ 	.string	"Cuda compilation tools, release 13.0, V13.0.88"
        /*0030*/ 	.string	"Build cuda_13.0.r13.0/compiler.36424714_0"
        /*0030*/ 	.string	"-arch sm_100a -m 64 "



//--------------------- .note.nv.cuinfo           --------------------------
	.section	.note.nv.cuinfo,"",@"SHT_NOTE"
	.sectionflags	@"SHF_NOTE_NV_CUINFO"
        /*0018*/ 	.short	0x0002
        /*001a*/ 	.short	0x0064
        /*001c*/ 	.short	0x0082
	.zero		2


//--------------------- .nv.info                  --------------------------
	.section	.nv.info,"",@"SHT_CUDA_INFO"
	.align	4


	//----- nvinfo : EIATTR_REGCOUNT
	.align		4
        /*0000*/ 	.byte	0x04, 0x2f
        /*0002*/ 	.short	(.L_19 - .L_18)
	.align		4
.L_18:
        /*0004*/ 	.word	index@(_ZN7cutlass13device_kernelINS_4gemm6kernel13GemmUniversalIN4cute5tupleIJiiiiEEENS1_10collective13CollectiveMmaINS1_35MainloopSm100TmaUmmaWarpSpecializedILi3ELi2ELi4ENS5_IJNS4_1CILi1EEENSA_ILi2EEESB_EEEEENS5_IJNSA_ILi128EEENSA_ILi64EEESF_EEENS_12float_e4m3_tENS5_IJlSB_lEEESI_SJ_NS4_8TiledMMAINS4_8MMA_AtomIJNS4_10MMA_TraitsINS4_19SM100_MMA_F8F6F4_SSEJSI_SI_fSF_SG_NS4_17integral_constantINS4_4UMMA5MajorELSQ_0EEESR_NSO_INSP_7ScaleInELSS_0EEEST_EEEEEENS4_6LayoutINS5_IJSB_SB_SB_EEENS5_IJNSA_ILi0EEESY_SY_EEEEENS5_IJNS4_10UnderscoreES11_S11_EEEEENS4_23SM90_TMA_LOAD_MULTICASTENS4_14ComposedLayoutINS4_7SwizzleILi3ELi4ELi3EEENS4_18smem_ptr_flag_bitsILi8EEENSW_INS5_IJNSA_ILi8EEESF_EEENS5_IJSF_SB_EEEEEEEvNS4_8identityENS4_13SM90_TMA_LOADES1E_vS1F_EENS_8epilogue10collective18CollectiveEpilogueINS1I_23Sm100TmaWarpSpecializedILi1ELi1ELi64ELb0ELb0EEEJSH_NS5_IJNSW_ISF_SB_EENSW_ISG_SB_EEEEESI_SJ_SI_SJ_NS1I_6fusion15FusionCallbacksIS1M_NS1Q_17LinearCombinationISI_fSI_fLNS_15FloatRoundStyleE2EEESH_S1P_JEEENS4_5SM1004TMEM4LOAD26SM100_TMEM_LOAD_32dp32b64xES1G_NS15_INS16_ILi2ELi4ELi3EEES19_NSW_INS5_IJS1A_SG_EEENS5_IJSG_SB_EEEEEEENS4_39AutoVectorizingCopyWithAssumedAlignmentILi128EEENS4_14SM90_TMA_STOREES24_S26_S26_EEEvvEEEEvNT_6ParamsE)
        /*0008*/ 	.word	0x00000099


	//----- nvinfo : EIATTR_FRAME_SIZE
	.align		4
.L_19:
        /*000c*/ 	.byte	0x04, 0x11
        /*000e*/ 	.short	(.L_21 - .L_20)
	.align		4
.L_20:
        /*0010*/ 	.word	index@($__internal_2_$__cuda_sm10x_tcgen05_guardrail_trap_unallocated_columns_being_dealloced)
        /*0014*/ 	.word	0x00000000


	//----- nvinfo : EIATTR_FRAME_SIZE
	.align		4
.L_21:
        /*0018*/ 	.byte	0x04, 0x11
        /*001a*/ 	.short	(.L_23 - .L_22)
	.align		4
.L_22:
        /*001c*/ 	.word	index@($__internal_1_$__cuda_sm10x_tcgen05_guardrail_trap_phase_invalid_during_alloc)
        /*0020*/ 	.word	0x00000000


	//----- nvinfo : EIATTR_FRAME_SIZE
	.align		4
.L_23:
        /*0024*/ 	.byte	0x04, 0x11
        /*0026*/ 	.short	(.L_25 - .L_24)
	.align		4
.L_24:
        /*0028*/ 	.word	index@($__internal_0_$__cuda_sm10x_tcgen05_guardrail_trap_col_being_dealloced_not_returned_by_alloc)
        /*002c*/ 	.word	0x00000000


	//----- nvinfo : EIATTR_FRAME_SIZE
	.align		4
.L_25:
        /*0030*/ 	.byte	0x04, 0x11
        /*0032*/ 	.short	(.L_27 - .L_26)
	.align		4
.L_26:
        /*0034*/ 	.word	index@(_ZN7cutlass13device_kernelINS_4gemm6kernel13GemmUniversalIN4cute5tupleIJiiiiEEENS1_10collective13CollectiveMmaINS1_35MainloopSm100TmaUmmaWarpSpecializedILi3ELi2ELi4ENS5_IJNS4_1CILi1EEENSA_ILi2EEESB_EEEEENS5_IJNSA_ILi128EEENSA_ILi64EEESF_EEENS_12float_e4m3_tENS5_IJlSB_lEEESI_SJ_NS4_8TiledMMAINS4_8MMA_AtomIJNS4_10MMA_TraitsINS4_19SM100_MMA_F8F6F4_SSEJSI_SI_fSF_SG_NS4_17integral_constantINS4_4UMMA5MajorELSQ_0EEESR_NSO_INSP_7ScaleInELSS_0EEEST_EEEEEENS4_6LayoutINS5_IJSB_SB_SB_EEENS5_IJNSA_ILi0EEESY_SY_EEEEENS5_IJNS4_10UnderscoreES11_S11_EEEEENS4_23SM90_TMA_LOAD_MULTICASTENS4_14ComposedLayoutINS4_7SwizzleILi3ELi4ELi3EEENS4_18smem_ptr_flag_bitsILi8EEENSW_INS5_IJNSA_ILi8EEESF_EEENS5_IJSF_SB_EEEEEEEvNS4_8identityENS4_13SM90_TMA_LOADES1E_vS1F_EENS_8epilogue10collective18CollectiveEpilogueINS1I_23Sm100TmaWarpSpecializedILi1ELi1ELi64ELb0ELb0EEEJSH_NS5_IJNSW_ISF_SB_EENSW_ISG_SB_EEEEESI_SJ_SI_SJ_NS1I_6fusion15FusionCallbacksIS1M_NS1Q_17LinearCombinationISI_fSI_fLNS_15FloatRoundStyleE2EEESH_S1P_JEEENS4_5SM1004TMEM4LOAD26SM100_TMEM_LOAD_32dp32b64xES1G_NS15_INS16_ILi2ELi4ELi3EEES19_NSW_INS5_IJS1A_SG_EEENS5_IJSG_SB_EEEEEEENS4_39AutoVectorizingCopyWithAssumedAlignmentILi128EEENS4_14SM90_TMA_STOREES24_S26_S26_EEEvvEEEEvNT_6ParamsE)
        /*0038*/ 	.word	0x00000000


	//----- nvinfo : EIATTR_MIN_STACK_SIZE
	.align		4
.L_27:
        /*003c*/ 	.byte	0x04, 0x12
        /*003e*/ 	.short	(.L_29 - .L_28)
	.align		4
.L_28:
        /*0040*/ 	.word	index@(_ZN7cutlass13device_kernelINS_4gemm6kernel13GemmUniversalIN4cute5tupleIJiiiiEEENS1_10collective13CollectiveMmaINS1_35MainloopSm100TmaUmmaWarpSpecializedILi3ELi2ELi4ENS5_IJNS4_1CILi1EEENSA_ILi2EEESB_EEEEENS5_IJNSA_ILi128EEENSA_ILi64EEESF_EEENS_12float_e4m3_tENS5_IJlSB_lEEESI_SJ_NS4_8TiledMMAINS4_8MMA_AtomIJNS4_10MMA_TraitsINS4_19SM100_MMA_F8F6F4_SSEJSI_SI_fSF_SG_NS4_17integral_constantINS4_4UMMA5MajorELSQ_0EEESR_NSO_INSP_7ScaleInELSS_0EEEST_EEEEEENS4_6LayoutINS5_IJSB_SB_SB_EEENS5_IJNSA_ILi0EEESY_SY_EEEEENS5_IJNS4_10UnderscoreES11_S11_EEEEENS4_23SM90_TMA_LOAD_MULTICASTENS4_14ComposedLayoutINS4_7SwizzleILi3ELi4ELi3EEENS4_18smem_ptr_flag_bitsILi8EEENSW_INS5_IJNSA_ILi8EEESF_EEENS5_IJSF_SB_EEEEEEEvNS4_8identityENS4_13SM90_TMA_LOADES1E_vS1F_EENS_8epilogue10collective18CollectiveEpilogueINS1I_23Sm100TmaWarpSpecializedILi1ELi1ELi64ELb0ELb0EEEJSH_NS5_IJNSW_ISF_SB_EENSW_ISG_SB_EEEEESI_SJ_SI_SJ_NS1I_6fusion15FusionCallbacksIS1M_NS1Q_17LinearCombinationISI_fSI_fLNS_15FloatRoundStyleE2EEESH_S1P_JEEENS4_5SM1004TMEM4LOAD26SM100_TMEM_LOAD_32dp32b64xES1G_NS15_INS16_ILi2ELi4ELi3EEES19_NSW_INS5_IJS1A_SG_EEENS5_IJSG_SB_EEEEEEENS4_39AutoVectorizingCopyWithAssumedAlignmentILi128EEENS4_14SM90_TMA_STOREES24_S26_S26_EEEvvEEEEvNT_6ParamsE)
        /*0044*/ 	.word	0x00000000
.L_29:


//--------------------- .nv.compat                --------------------------
	.section	.nv.compat,"",@"SHT_CUDA_COMPAT_INFO"
	.align	4
        /*0000*/ 	.byte	0x02, 0x09, 0x01, 0x00, 0x02, 0x02, 0x02, 0x00, 0x02, 0x05, 0x05, 0x00, 0x03, 0x07, 0x01, 0x01
        /*0010*/ 	.byte	0x02, 0x03, 0x01, 0x00, 0x02, 0x06, 0x01, 0x00, 0x04, 0x0b, 0x08, 0x00, 0x09, 0x00, 0x00, 0x00
        /*0020*/ 	.byte	0x00, 0x00, 0x00, 0x00


//--------------------- .nv.info._ZN7cutlass13device_kernelINS_4gemm6kernel13GemmUniversalIN4cute5tupleIJiiiiEEENS1_10collective13CollectiveMmaINS1_35MainloopSm100TmaUmmaWarpSpecializedILi3ELi2ELi4ENS5_IJNS4_1CILi1EEENSA_ILi2EEESB_EEEEENS5_IJNSA_ILi128EEENSA_ILi64EEESF_EEENS_12float_e4m3_tENS5_IJlSB_lEEESI_SJ_NS4_8TiledMMAINS4_8MMA_AtomIJNS4_10MMA_TraitsINS4_19SM100_MMA_F8F6F4_SSEJSI_SI_fSF_SG_NS4_17integral_constantINS4_4UMMA5MajorELSQ_0EEESR_NSO_INSP_7ScaleInELSS_0EEEST_EEEEEENS4_6LayoutINS5_IJSB_SB_SB_EEENS5_IJNSA_ILi0EEESY_SY_EEEEENS5_IJNS4_10UnderscoreES11_S11_EEEEENS4_23SM90_TMA_LOAD_MULTICASTENS4_14ComposedLayoutINS4_7SwizzleILi3ELi4ELi3EEENS4_18smem_ptr_flag_bitsILi8EEENSW_INS5_IJNSA_ILi8EEESF_EEENS5_IJSF_SB_EEEEEEEvNS4_8identityENS4_13SM90_TMA_LOADES1E_vS1F_EENS_8epilogue10collective18CollectiveEpilogueINS1I_23Sm100TmaWarpSpecializedILi1ELi1ELi64ELb0ELb0EEEJSH_NS5_IJNSW_ISF_SB_EENSW_ISG_SB_EEEEESI_SJ_SI_SJ_NS1I_6fusion15FusionCallbacksIS1M_NS1Q_17LinearCombinationISI_fSI_fLNS_15FloatRoundStyleE2EEESH_S1P_JEEENS4_5SM1004TMEM4LOAD26SM100_TMEM_LOAD_32dp32b64xES1G_NS15_INS16_ILi2ELi4ELi3EEES19_NSW_INS5_IJS1A_SG_EEENS5_IJSG_SB_EEEEEEENS4_39AutoVectorizingCopyWithAssumedAlignmentILi128EEENS4_14SM90_TMA_STOREES24_S26_S26_EEEvvEEEEvNT_6ParamsE --------------------------
	.section	.nv.info._ZN7cutlass13device_kernelINS_4gemm6kernel13GemmUniversalIN4cute5tupleIJiiiiEEENS1_10collective13CollectiveMmaINS1_35MainloopSm100TmaUmmaWarpSpecializedILi3ELi2ELi4ENS5_IJNS4_1CILi1EEENSA_ILi2EEESB_EEEEENS5_IJNSA_ILi128EEENSA_ILi64EEESF_EEENS_12float_e4m3_tENS5_IJlSB_lEEESI_SJ_NS4_8TiledMMAINS4_8MMA_AtomIJNS4_10MMA_TraitsINS4_19SM100_MMA_F8F6F4_SSEJSI_SI_fSF_SG_NS4_17integral_constantINS4_4UMMA5MajorELSQ_0EEESR_NSO_INSP_7ScaleInELSS_0EEEST_EEEEEENS4_6LayoutINS5_IJSB_SB_SB_EEENS5_IJNSA_ILi0EEESY_SY_EEEEENS5_IJNS4_10UnderscoreES11_S11_EEEEENS4_23SM90_TMA_LOAD_MULTICASTENS4_14ComposedLayoutINS4_7SwizzleILi3ELi4ELi3EEENS4_18smem_ptr_flag_bitsILi8EEENSW_INS5_IJNSA_ILi8EEESF_EEENS5_IJSF_SB_EEEEEEEvNS4_8identityENS4_13SM90_TMA_LOADES1E_vS1F_EENS_8epilogue10collective18CollectiveEpilogueINS1I_23Sm100TmaWarpSpecializedILi1ELi1ELi64ELb0ELb0EEEJSH_NS5_IJNSW_ISF_SB_EENSW_ISG_SB_EEEEESI_SJ_SI_SJ_NS1I_6fusion15FusionCallbacksIS1M_NS1Q_17LinearCombinationISI_fSI_fLNS_15FloatRoundStyleE2EEESH_S1P_JEEENS4_5SM1004TMEM4LOAD26SM100_TMEM_LOAD_32dp32b64xES1G_NS15_INS16_ILi2ELi4ELi3EEES19_NSW_INS5_IJS1A_SG_EEENS5_IJSG_SB_EEEEEEENS4_39AutoVectorizingCopyWithAssumedAlignmentILi128EEENS4_14SM90_TMA_STOREES24_S26_S26_EEEvvEEEEvNT_6ParamsE,"",@"SHT_CUDA_INFO"
	.sectionflags	@""
	.align	4


	//----- nvinfo : EIATTR_CUDA_API_VERSION
	.align		4
        /*0000*/ 	.byte	0x04, 0x37
        /*0002*/ 	.short	(.L_31 - .L_30)
.L_30:
        /*0004*/ 	.word	0x00000082


	//----- nvinfo : EIATTR_KPARAM_INFO
	.align		4
.L_31:
        /*0008*/ 	.byte	0x04, 0x17
        /*000a*/ 	.short	(.L_33 - .L_32)
.L_32:
        /*000c*/ 	.word	0x00000000
        /*0010*/ 	.short	0x0000
        /*0012*/ 	.short	0x0000
        /*0014*/ 	.byte	0x00, 0xf0, 0x01, 0x20


	//----- nvinfo : EIATTR_AT_ENTRY_FRAGMENTS
	.align		4
.L_33:
        /*0018*/ 	.byte	0x04, 0x4f
        /*001a*/ 	.short	(.L_35 - .L_34)


	//   ....[0]....
.L_34:
        /*001c*/ 	.word	0x00000006


	//----- nvinfo : EIATTR_RESERVED_SMEM_USED
	.align		4
.L_35:
        /*0020*/ 	.byte	0x01, 0x41
	.zero		2


	//----- nvinfo : EIATTR_SPARSE_MMA_MASK
	.align		4
        /*0024*/ 	.byte	0x03, 0x50
        /*0026*/ 	.short	0x0000


	//----- nvinfo : EIATTR_TCGEN05_1CTA_USED
	.align		4
        /*0028*/ 	.byte	0x01, 0x51
	.zero		2


	//----- nvinfo : EIATTR_MAXREG_COUNT
	.align		4
        /*002c*/ 	.byte	0x03, 0x1b
        /*002e*/ 	.short	0x00ff


	//----- nvinfo : EIATTR_NUM_BARRIERS
	.align		4
        /*0030*/ 	.byte	0x02, 0x4c
        /*0032*/ 	.byte	0x07
	.zero		1


	//----- nvinfo : EIATTR_EXTERNS
	.align		4
        /*0034*/ 	.byte	0x04, 0x0f
        /*0036*/ 	.short	(.L_37 - .L_36)


	//   ....[0]....
	.align		4
.L_36:
        /*0038*/ 	.word	index@(__assertfail)


	//----- nvinfo : EIATTR_MERCURY_ISA_VERSION
	.align		4
.L_37:
        /*003c*/ 	.byte	0x03, 0x5f
        /*003e*/ 	.short	0x0101


	//----- nvinfo : EIATTR_INT_WARP_WIDE_INSTR_OFFSETS
	.align		4
        /*0040*/ 	.byte	0x04, 0x31
        /*0042*/ 	.short	(.L_39 - .L_38)


	//   ....[0]....
.L_38:
        /*0044*/ 	.word	0x00003ae0


	//   ....[1]....
        /*0048*/ 	.word	0x00003b10


	//   ....[2]....
        /*004c*/ 	.word	0x00003b30


	//   ....[3]....
        /*0050*/ 	.word	0x00004660


	//   ....[4]....
        /*0054*/ 	.word	0x00004710


	//----- nvinfo : EIATTR_COOP_GROUP_MASK_REGIDS
	.align		4
.L_39:
        /*0058*/ 	.byte	0x04, 0x29
        /*005a*/ 	.short	(.L_41 - .L_40)


	//   ....[0]....
.L_40:
        /*005c*/ 	.word	0xffffffff


	//   ....[1]....
        /*0060*/ 	.word	0xffffffff


	//   ....[2]....
        /*0064*/ 	.word	0xffffffff


	//   ....[3]....
        /*0068*/ 	.word	0xffffffff


	//   ....[4]....
        /*006c*/ 	.word	0xffffffff


	//   ....[5]....
        /*0070*/ 	.word	0xffffffff


	//   ....[6]....
        /*0074*/ 	.word	0xffffffff


	//   ....[7]....
        /*0078*/ 	.word	0xffffffff


	//   ....[8]....
        /*007c*/ 	.word	0xffffffff


	//   ....[9]....
        /*0080*/ 	.word	0xffffffff


	//   ....[10]....
        /*0084*/ 	.word	0xffffffff


	//   ....[11]....
        /*0088*/ 	.word	0xffffffff


	//   ....[12]....
        /*008c*/ 	.word	0xffffffff


	//   ....[13]....
        /*0090*/ 	.word	0xffffffff


	//----- nvinfo : EIATTR_COOP_GROUP_INSTR_OFFSETS
	.align		4
.L_41:
        /*0094*/ 	.byte	0x04, 0x28
        /*0096*/ 	.short	(.L_43 - .L_42)


	//   ....[0]....
.L_42:
        /*0098*/ 	.word	0x00000080


	//   ....[1]....
        /*009c*/ 	.word	0x000004e0


	//   ....[2]....
        /*00a0*/ 	.word	0x00000670


	//   ....[3]....
        /*00a4*/ 	.word	0x000007b0


	//   ....[4]....
        /*00a8*/ 	.word	0x000008b0


	//   ....[5]....
        /*00ac*/ 	.word	0x00000a20


	//   ....[6]....
        /*00b0*/ 	.word	0x00000bc0


	//   ....[7]....
        /*00b4*/ 	.word	0x00000d70


	//   ....[8]....
        /*00b8*/ 	.word	0x00001f20


	//   ....[9]....
        /*00bc*/ 	.word	0x00002d30


	//   ....[10]....
        /*00c0*/ 	.word	0x00002f40


	//   ....[11]....
        /*00c4*/ 	.word	0x00002f70


	//   ....[12]....
        /*00c8*/ 	.word	0x000039c0


	//   ....[13]....
        /*00cc*/ 	.word	0x00003bf0


	//----- nvinfo : EIATTR_VRC_CTA_INIT_COUNT
	.align		4
.L_43:
        /*00d0*/ 	.byte	0x02, 0x4a
        /*00d2*/ 	.byte	0x80
	.zero		1


	//----- nvinfo : EIATTR_SYSCALL_OFFSETS
	.align		4
        /*00d4*/ 	.byte	0x04, 0x46
        /*00d6*/ 	.short	(.L_45 - .L_44)


	//   ....[0]....
.L_44:
        /*00d8*/ 	.word	0x00005250


	//   ....[1]....
        /*00dc*/ 	.word	0x00005390


	//   ....[2]....
        /*00e0*/ 	.word	0x00005b50


	//----- nvinfo : EIATTR_MBARRIER_INSTR_OFFSETS
	.align		4
.L_45:
        /*00e4*/ 	.byte	0x04, 0x39
        /*00e6*/ 	.short	(.L_47 - .L_46)


	//   ....[0]....
.L_46:
        /*00e8*/ 	.word	0x00000600
        /*00ec*/ 	.word	0x000000ff
        /*00f0*/ 	.word	0x00000000
        /*00f4*/ 	.short	0x0100
        /*00f6*/ 	.byte	0x04
	.zero		1


	//   ....[1]....
        /*00f8*/ 	.word	0x00000610
        /*00fc*/ 	.word	0x000000ff
        /*0100*/ 	.word	0x00000018
        /*0104*/ 	.short	0x0100
        /*0106*/ 	.byte	0x04
	.zero		1


	//   ....[2]....
        /*0108*/ 	.word	0x00000620
        /*010c*/ 	.word	0x000000ff
        /*0110*/ 	.word	0x00000008
        /*0114*/ 	.short	0x0100
        /*0116*/ 	.byte	0x04
	.zero		1


	//   ....[3]....
        /*0118*/ 	.word	0x00000630
        /*011c*/ 	.word	0x000000ff
        /*0120*/ 	.word	0x00000020
        /*0124*/ 	.short	0x0100
        /*0126*/ 	.byte	0x04
	.zero		1


	//   ....[4]....
        /*0128*/ 	.word	0x00000640
        /*012c*/ 	.word	0x000000ff
        /*0130*/ 	.word	0x00000010
        /*0134*/ 	.short	0x0100
        /*0136*/ 	.byte	0x04
	.zero		1


	//   ....[5]....
        /*0138*/ 	.word	0x00000650
        /*013c*/ 	.word	0x000000ff
        /*0140*/ 	.word	0x00000028
        /*0144*/ 	.short	0x0100
        /*0146*/ 	.byte	0x04
	.zero		1


	//   ....[6]....
        /*0148*/ 	.word	0x00000780
        /*014c*/ 	.word	0x000000ff
        /*0150*/ 	.word	0x00000030
        /*0154*/ 	.short	0x0100
        /*0156*/ 	.byte	0x04
	.zero		1


	//   ....[7]....
        /*0158*/ 	.word	0x00000790
        /*015c*/ 	.word	0x000000ff
        /*0160*/ 	.word	0x00000038
        /*0164*/ 	.short	0x0100
        /*0166*/ 	.byte	0x04
	.zero		1


	//   ....[8]....
        /*0168*/ 	.word	0x00000880
        /*016c*/ 	.word	0x000000ff
        /*0170*/ 	.word	0x00000040
        /*0174*/ 	.short	0x0100
        /*0176*/ 	.byte	0x06
	.zero		1


	//   ....[9]....
        /*0178*/ 	.word	0x00000890
        /*017c*/ 	.word	0x000000ff
        /*0180*/ 	.word	0x00000048
        /*0184*/ 	.short	0x0100
        /*0186*/ 	.byte	0x06
	.zero		1


	//   ....[10]....
        /*0188*/ 	.word	0x000009d0
        /*018c*/ 	.word	0x000000ff
        /*0190*/ 	.word	0x00000050
        /*0194*/ 	.short	0x0100
        /*0196*/ 	.byte	0x06
	.zero		1


	//   ....[11]....
        /*0198*/ 	.word	0x000009e0
        /*019c*/ 	.word	0x000000ff
        /*01a0*/ 	.word	0x00000060
        /*01a4*/ 	.short	0x0100
        /*01a6*/ 	.byte	0x06
	.zero		1


	//   ....[12]....
        /*01a8*/ 	.word	0x000009f0
        /*01ac*/ 	.word	0x000000ff
        /*01b0*/ 	.word	0x00000058
        /*01b4*/ 	.short	0x0100
        /*01b6*/ 	.byte	0x06
	.zero		1


	//   ....[13]....
        /*01b8*/ 	.word	0x00000a00
        /*01bc*/ 	.word	0x000000ff
        /*01c0*/ 	.word	0x00000068
        /*01c4*/ 	.short	0x0100
        /*01c6*/ 	.byte	0x06
	.zero		1


	//   ....[14]....
        /*01c8*/ 	.word	0x00000b30
        /*01cc*/ 	.word	0x000000ff
        /*01d0*/ 	.word	0x00000070
        /*01d4*/ 	.short	0x0100
        /*01d6*/ 	.byte	0x04
	.zero		1


	//   ....[15]....
        /*01d8*/ 	.word	0x00000b40
        /*01dc*/ 	.word	0x000000ff
        /*01e0*/ 	.word	0x00000090
        /*01e4*/ 	.short	0x0100
        /*01e6*/ 	.byte	0x04
	.zero		1


	//   ....[16]....
        /*01e8*/ 	.word	0x00000b50
        /*01ec*/ 	.word	0x000000ff
        /*01f0*/ 	.word	0x00000078
        /*01f4*/ 	.short	0x0100
        /*01f6*/ 	.byte	0x04
	.zero		1


	//   ....[17]....
        /*01f8*/ 	.word	0x00000b60
        /*01fc*/ 	.word	0x000000ff
        /*0200*/ 	.word	0x00000098
        /*0204*/ 	.short	0x0100
        /*0206*/ 	.byte	0x04
	.zero		1


	//   ....[18]....
        /*0208*/ 	.word	0x00000b70
        /*020c*/ 	.word	0x000000ff
        /*0210*/ 	.word	0x00000080
        /*0214*/ 	.short	0x0100
        /*0216*/ 	.byte	0x04
	.zero		1


	//   ....[19]....
        /*0218*/ 	.word	0x00000b80
        /*021c*/ 	.word	0x000000ff
        /*0220*/ 	.word	0x000000a0
        /*0224*/ 	.short	0x0100
        /*0226*/ 	.byte	0x04
	.zero		1


	//   ....[20]....
        /*0228*/ 	.word	0x00000b90
        /*022c*/ 	.word	0x000000ff
        /*0230*/ 	.word	0x00000088
        /*0234*/ 	.short	0x0100
        /*0236*/ 	.byte	0x04
	.zero		1


	//   ....[21]....
        /*0238*/ 	.word	0x00000ba0
        /*023c*/ 	.word	0x000000ff
        /*0240*/ 	.word	0x000000a8
        /*0244*/ 	.short	0x0100
        /*0246*/ 	.byte	0x04
	.zero		1


	//   ....[22]....
        /*0248*/ 	.word	0x00000c90
        /*024c*/ 	.word	0x000000ff
        /*0250*/ 	.word	0x000000b0
        /*0254*/ 	.short	0x0100
        /*0256*/ 	.byte	0x04
	.zero		1


	//   ....[23]....
        /*0258*/ 	.word	0x00000ca0
        /*025c*/ 	.word	0x000000ff
        /*0260*/ 	.word	0x000000c0
        /*0264*/ 	.short	0x0100
        /*0266*/ 	.byte	0x04
	.zero		1


	//   ....[24]....
        /*0268*/ 	.word	0x00000cb0
        /*026c*/ 	.word	0x000000ff
        /*0270*/ 	.word	0x000000b8
        /*0274*/ 	.short	0x0100
        /*0276*/ 	.byte	0x04
	.zero		1


	//   ....[25]....
        /*0278*/ 	.word	0x00000cc0
        /*027c*/ 	.word	0x000000ff
        /*0280*/ 	.word	0x000000c8
        /*0284*/ 	.short	0x0100
        /*0286*/ 	.byte	0x04
	.zero		1


	//   ....[26]....
        /*0288*/ 	.word	0x000017d0
        /*028c*/ 	.word	0x00000000
        /*0290*/ 	.word	0x000000c0
        /*0294*/ 	.short	0x010a
        /*0296*/ 	.byte	0xff
	.zero		1


	//   ....[27]....
        /*0298*/ 	.word	0x00001800
        /*029c*/ 	.word	0x00000000
        /*02a0*/ 	.word	0x000000b0
        /*02a4*/ 	.short	0x0101
        /*02a6*/ 	.byte	0xff
	.zero		1


	//   ....[28]....
        /*02a8*/ 	.word	0x000018b0
        /*02ac*/ 	.word	0x000000ff
        /*02b0*/ 	.word	0x00000018
        /*02b4*/ 	.short	0x010a
        /*02b6*/ 	.byte	0x04
	.zero		1


	//   ....[29]....
        /*02b8*/ 	.word	0x00001930
        /*02bc*/ 	.word	0x000000ff
        /*02c0*/ 	.word	0x00000018
        /*02c4*/ 	.short	0x010a
        /*02c6*/ 	.byte	0x21
	.zero		1


	//   ....[30]....
        /*02c8*/ 	.word	0x00001ac0
        /*02cc*/ 	.word	0x000000ff
        /*02d0*/ 	.word	0x00000018
        /*02d4*/ 	.short	0x010a
        /*02d6*/ 	.byte	0x08
	.zero		1


	//   ....[31]....
        /*02d8*/ 	.word	0x00001be0
        /*02dc*/ 	.word	0x000000ff
        /*02e0*/ 	.word	0x00000048
        /*02e4*/ 	.short	0x0101
        /*02e6*/ 	.byte	0x07
	.zero		1


	//   ....[32]....
        /*02e8*/ 	.word	0x00001c00
        /*02ec*/ 	.word	0x000000ff
        /*02f0*/ 	.word	0x00000018
        /*02f4*/ 	.short	0x010a
        /*02f6*/ 	.byte	0x04
	.zero		1


	//   ....[33]....
        /*02f8*/ 	.word	0x00001c80
        /*02fc*/ 	.word	0x000000ff
        /*0300*/ 	.word	0x00000018
        /*0304*/ 	.short	0x010a
        /*0306*/ 	.byte	0x11
	.zero		1


	//   ....[34]....
        /*0308*/ 	.word	0x00001e10
        /*030c*/ 	.word	0x000000ff
        /*0310*/ 	.word	0x00000018
        /*0314*/ 	.short	0x010a
        /*0316*/ 	.byte	0x06
	.zero		1


	//   ....[35]....
        /*0318*/ 	.word	0x00001f50
        /*031c*/ 	.word	0x00000003
        /*0320*/ 	.word	0x00000050
        /*0324*/ 	.short	0x010a
        /*0326*/ 	.byte	0xff
	.zero		1


	//   ....[36]....
        /*0328*/ 	.word	0x000020a0
        /*032c*/ 	.word	0x00000000
        /*0330*/ 	.word	0x00000000
        /*0334*/ 	.short	0x0101
        /*0336*/ 	.byte	0xff
	.zero		1


	//   ....[37]....
        /*0338*/ 	.word	0x00002640
        /*033c*/ 	.word	0x000000ff
        /*0340*/ 	.word	0x00000000
        /*0344*/ 	.short	0x010a
        /*0346*/ 	.byte	0x04
	.zero		1


	//   ....[38]....
        /*0348*/ 	.word	0x000026d0
        /*034c*/ 	.word	0x000000ff
        /*0350*/ 	.word	0x00000000
        /*0354*/ 	.short	0x010a
        /*0356*/ 	.byte	0x05
	.zero		1


	//   ....[39]....
        /*0358*/ 	.word	0x00002770
        /*035c*/ 	.word	0x00000000
        /*0360*/ 	.word	0x00000000
        /*0364*/ 	.short	0x010a
        /*0366*/ 	.byte	0xff
	.zero		1


	//   ....[40]....
        /*0368*/ 	.word	0x00002890
        /*036c*/ 	.word	0x00000002
        /*0370*/ 	.word	0x000000b0
        /*0374*/ 	.short	0x010a
        /*0376*/ 	.byte	0xff
	.zero		1


	//   ....[41]....
        /*0378*/ 	.word	0x00002900
        /*037c*/ 	.word	0x00000002
        /*0380*/ 	.word	0x00000000
        /*0384*/ 	.short	0x0101
        /*0386*/ 	.byte	0xff
	.zero		1


	//   ....[42]....
        /*0388*/ 	.word	0x00002920
        /*038c*/ 	.word	0x000000ff
        /*0390*/ 	.word	0x00000060
        /*0394*/ 	.short	0x010a
        /*0396*/ 	.byte	0x04
	.zero		1


	//   ....[43]....
        /*0398*/ 	.word	0x00002a40
        /*039c*/ 	.word	0x00000002
        /*03a0*/ 	.word	0x00000050
        /*03a4*/ 	.short	0x010a
        /*03a6*/ 	.byte	0xff
	.zero		1


	//   ....[44]....
        /*03a8*/ 	.word	0x00002b40
        /*03ac*/ 	.word	0x00000002
        /*03b0*/ 	.word	0x00000000
        /*03b4*/ 	.short	0x0101
        /*03b6*/ 	.byte	0xff
	.zero		1


	//   ....[45]....
        /*03b8*/ 	.word	0x00002bd0
        /*03bc*/ 	.word	0x000000ff
        /*03c0*/ 	.word	0x00000060
        /*03c4*/ 	.short	0x0106
        /*03c6*/ 	.byte	0x04
	.zero		1


	//   ....[46]....
        /*03c8*/ 	.word	0x00002bf0
        /*03cc*/ 	.word	0x000000ff
        /*03d0*/ 	.word	0x00000060
        /*03d4*/ 	.short	0x010a
        /*03d6*/ 	.byte	0x04
	.zero		1


	//   ....[47]....
        /*03d8*/ 	.word	0x00002c80
        /*03dc*/ 	.word	0x000000ff
        /*03e0*/ 	.word	0x00000060
        /*03e4*/ 	.short	0x0106
        /*03e6*/ 	.byte	0x07
	.zero		1


	//   ....[48]....
        /*03e8*/ 	.word	0x00002cc0
        /*03ec*/ 	.word	0x00000000
        /*03f0*/ 	.word	0x00000060
        /*03f4*/ 	.short	0x010a
        /*03f6*/ 	.byte	0xff
	.zero		1


	//   ....[49]....
        /*03f8*/ 	.word	0x00003210
        /*03fc*/ 	.word	0x00000000
        /*0400*/ 	.word	0x00000050
        /*0404*/ 	.short	0x010a
        /*0406*/ 	.byte	0xff
	.zero		1


	//   ....[50]....
        /*0408*/ 	.word	0x00003320
        /*040c*/ 	.word	0x00000003
        /*0410*/ 	.word	0x00000000
        /*0414*/ 	.short	0x0101
        /*0416*/ 	.byte	0xff
	.zero		1


	//   ....[51]....
        /*0418*/ 	.word	0x00003330
        /*041c*/ 	.word	0x000000ff
        /*0420*/ 	.word	0x00000000
        /*0424*/ 	.short	0x010a
        /*0426*/ 	.byte	0x04
	.zero		1


	//   ....[52]....
        /*0428*/ 	.word	0x00003350
        /*042c*/ 	.word	0x000000ff
        /*0430*/ 	.word	0x00000090
        /*0434*/ 	.short	0x010a
        /*0436*/ 	.byte	0x1e
	.zero		1


	//   ....[53]....
        /*0438*/ 	.word	0x00003420
        /*043c*/ 	.word	0x000000ff
        /*0440*/ 	.word	0x00000000
        /*0444*/ 	.short	0x010a
        /*0446*/ 	.byte	0x05
	.zero		1


	//   ....[54]....
        /*0448*/ 	.word	0x00003560
        /*044c*/ 	.word	0x000000ff
        /*0450*/ 	.word	0x00000000
        /*0454*/ 	.short	0x010a
        /*0456*/ 	.byte	0x04
	.zero		1


	//   ....[55]....
        /*0458*/ 	.word	0x000037f0
        /*045c*/ 	.word	0x000000ff
        /*0460*/ 	.word	0x00000000
        /*0464*/ 	.short	0x010a
        /*0466*/ 	.byte	0x04
	.zero		1


	//   ....[56]....
        /*0468*/ 	.word	0x00003880
        /*046c*/ 	.word	0x000000ff
        /*0470*/ 	.word	0x00000000
        /*0474*/ 	.short	0x010a
        /*0476*/ 	.byte	0x05
	.zero		1


	//   ....[57]....
        /*0478*/ 	.word	0x00003910
        /*047c*/ 	.word	0x000000ff
        /*0480*/ 	.word	0x00000000
        /*0484*/ 	.short	0x010a
        /*0486*/ 	.byte	0x05
	.zero		1


	//   ....[58]....
        /*0488*/ 	.word	0x000039a0
        /*048c*/ 	.word	0x000000ff
        /*0490*/ 	.word	0x00000000
        /*0494*/ 	.short	0x010a
        /*0496*/ 	.byte	0x04
	.zero		1


	//   ....[59]....
        /*0498*/ 	.word	0x00003e40
        /*049c*/ 	.word	0x00000007
        /*04a0*/ 	.word	0x00000050
        /*04a4*/ 	.short	0x010a
        /*04a6*/ 	.byte	0xff
	.zero		1


	//   ....[60]....
        /*04a8*/ 	.word	0x00003fb0
        /*04ac*/ 	.word	0x00000000
        /*04b0*/ 	.word	0x00000000
        /*04b4*/ 	.short	0x0101
        /*04b6*/ 	.byte	0xff
	.zero		1


	//   ....[61]....
        /*04b8*/ 	.word	0x00004420
        /*04bc*/ 	.word	0x000000ff
        /*04c0*/ 	.word	0x00000048
        /*04c4*/ 	.short	0x010a
        /*04c6*/ 	.byte	0x11
	.zero		1


	//   ....[62]....
        /*04c8*/ 	.word	0x000045a0
        /*04cc*/ 	.word	0x000000ff
        /*04d0*/ 	.word	0x00000038
        /*04d4*/ 	.short	0x010a
        /*04d6*/ 	.byte	0x11
	.zero		1


	//   ....[63]....
        /*04d8*/ 	.word	0x000047b0
        /*04dc*/ 	.word	0x000000ff
        /*04e0*/ 	.word	0x00000030
        /*04e4*/ 	.short	0x010b
        /*04e6*/ 	.byte	0x11
	.zero		1


	//   ....[64]....
        /*04e8*/ 	.word	0x000047c0
        /*04ec*/ 	.word	0x000000ff
        /*04f0*/ 	.word	0x00000000
        /*04f4*/ 	.short	0x0101
        /*04f6*/ 	.byte	0x1b
	.zero		1


	//   ....[65]....
        /*04f8*/ 	.word	0x00004800
        /*04fc*/ 	.word	0x00000000
        /*0500*/ 	.word	0x00000038
        /*0504*/ 	.short	0x010a
        /*0506*/ 	.byte	0xff
	.zero		1


	//   ....[66]....
        /*0508*/ 	.word	0x00004b10
        /*050c*/ 	.word	0x00000003
        /*0510*/ 	.word	0x00000050
        /*0514*/ 	.short	0x010a
        /*0516*/ 	.byte	0xff
	.zero		1


	//   ....[67]....
        /*0518*/ 	.word	0x00004c90
        /*051c*/ 	.word	0x00000000
        /*0520*/ 	.word	0x00000000
        /*0524*/ 	.short	0x0101
        /*0526*/ 	.byte	0xff
	.zero		1


	//   ....[68]....
        /*0528*/ 	.word	0x00005730
        /*052c*/ 	.word	0x000000ff
        /*0530*/ 	.word	0x00000030
        /*0534*/ 	.short	0x010a
        /*0536*/ 	.byte	0x2c
	.zero		1


	//   ....[69]....
        /*0538*/ 	.word	0x00005740
        /*053c*/ 	.word	0x00000016
        /*0540*/ 	.word	0x00000070
        /*0544*/ 	.short	0x010a
        /*0546*/ 	.byte	0xff
	.zero		1


	//   ....[70]....
        /*0548*/ 	.word	0x000058d0
        /*054c*/ 	.word	0x000000ff
        /*0550*/ 	.word	0x00000030
        /*0554*/ 	.short	0x010a
        /*0556*/ 	.byte	0x2c
	.zero		1


	//   ....[71]....
        /*0558*/ 	.word	0x000059d0
        /*055c*/ 	.word	0x000000ff
        /*0560*/ 	.word	0x00000000
        /*0564*/ 	.short	0x0101
        /*0566*/ 	.byte	0x04
	.zero		1


	//   ....[72]....
        /*0568*/ 	.word	0x00005a30
        /*056c*/ 	.word	0x00000016
        /*0570*/ 	.word	0x00000070
        /*0574*/ 	.short	0x010a
        /*0576*/ 	.byte	0xff
	.zero		1


	//   ....[73]....
        /*0578*/ 	.word	0x00006090
        /*057c*/ 	.word	0x000000ff
        /*0580*/ 	.word	0x00000000
        /*0584*/ 	.short	0x0101
        /*0586*/ 	.byte	0x04
	.zero		1


	//   ....[74]....
        /*0588*/ 	.word	0x00006e90
        /*058c*/ 	.word	0x00000000
        /*0590*/ 	.word	0x000000c0
        /*0594*/ 	.short	0x010a
        /*0596*/ 	.byte	0xff
	.zero		1


	//   ....[75]....
        /*0598*/ 	.word	0x00006ef0
        /*059c*/ 	.word	0x00000000
        /*05a0*/ 	.word	0x00000018
        /*05a4*/ 	.short	0x010a
        /*05a6*/ 	.byte	0xff
	.zero		1


	//   ....[76]....
        /*05a8*/ 	.word	0x00006f50
        /*05ac*/ 	.word	0x00000000
        /*05b0*/ 	.word	0x00000018
        /*05b4*/ 	.short	0x010a
        /*05b6*/ 	.byte	0xff
	.zero		1


	//   ....[77]....
        /*05b8*/ 	.word	0x00006fa0
        /*05bc*/ 	.word	0x00000003
        /*05c0*/ 	.word	0x00000050
        /*05c4*/ 	.short	0x010a
        /*05c6*/ 	.byte	0xff
	.zero		1


	//   ....[78]....
        /*05c8*/ 	.word	0x00007000
        /*05cc*/ 	.word	0x00000000
        /*05d0*/ 	.word	0x00000000
        /*05d4*/ 	.short	0x010a
        /*05d6*/ 	.byte	0xff
	.zero		1


	//   ....[79]....
        /*05d8*/ 	.word	0x00007060
        /*05dc*/ 	.word	0x00000000
        /*05e0*/ 	.word	0x00000000
        /*05e4*/ 	.short	0x010a
        /*05e6*/ 	.byte	0xff
	.zero		1


	//   ....[80]....
        /*05e8*/ 	.word	0x000070b0
        /*05ec*/ 	.word	0x00000002
        /*05f0*/ 	.word	0x000000b0
        /*05f4*/ 	.short	0x010a
        /*05f6*/ 	.byte	0xff
	.zero		1


	//   ....[81]....
        /*05f8*/ 	.word	0x00007110
        /*05fc*/ 	.word	0x00000002
        /*0600*/ 	.word	0x00000060
        /*0604*/ 	.short	0x010a
        /*0606*/ 	.byte	0xff
	.zero		1


	//   ....[82]....
        /*0608*/ 	.word	0x00007160
        /*060c*/ 	.word	0x00000002
        /*0610*/ 	.word	0x00000050
        /*0614*/ 	.short	0x010a
        /*0616*/ 	.byte	0xff
	.zero		1


	//   ....[83]....
        /*0618*/ 	.word	0x000071c0
        /*061c*/ 	.word	0x00000000
        /*0620*/ 	.word	0x00000060
        /*0624*/ 	.short	0x010a
        /*0626*/ 	.byte	0xff
	.zero		1


	//   ....[84]....
        /*0628*/ 	.word	0x00007210
        /*062c*/ 	.word	0x00000000
        /*0630*/ 	.word	0x00000050
        /*0634*/ 	.short	0x010a
        /*0636*/ 	.byte	0xff
	.zero		1


	//   ....[85]....
        /*0638*/ 	.word	0x00007270
        /*063c*/ 	.word	0x00000002
        /*0640*/ 	.word	0x00000090
        /*0644*/ 	.short	0x010a
        /*0646*/ 	.byte	0xff
	.zero		1


	//   ....[86]....
        /*0648*/ 	.word	0x000072d0
        /*064c*/ 	.word	0x00000000
        /*0650*/ 	.word	0x00000000
        /*0654*/ 	.short	0x010a
        /*0656*/ 	.byte	0xff
	.zero		1


	//   ....[87]....
        /*0658*/ 	.word	0x00007330
        /*065c*/ 	.word	0x00000000
        /*0660*/ 	.word	0x00000000
        /*0664*/ 	.short	0x010a
        /*0666*/ 	.byte	0xff
	.zero		1


	//   ....[88]....
        /*0668*/ 	.word	0x00007390
        /*066c*/ 	.word	0x00000000
        /*0670*/ 	.word	0x00000000
        /*0674*/ 	.short	0x010a
        /*0676*/ 	.byte	0xff
	.zero		1


	//   ....[89]....
        /*0678*/ 	.word	0x000073f0
        /*067c*/ 	.word	0x00000000
        /*0680*/ 	.word	0x00000000
        /*0684*/ 	.short	0x010a
        /*0686*/ 	.byte	0xff
	.zero		1


	//   ....[90]....
        /*0688*/ 	.word	0x00007450
        /*068c*/ 	.word	0x00000000
        /*0690*/ 	.word	0x00000000
        /*0694*/ 	.short	0x010a
        /*0696*/ 	.byte	0xff
	.zero		1


	//   ....[91]....
        /*0698*/ 	.word	0x000074a0
        /*069c*/ 	.word	0x00000007
        /*06a0*/ 	.word	0x00000050
        /*06a4*/ 	.short	0x010a
        /*06a6*/ 	.byte	0xff
	.zero		1


	//   ....[92]....
        /*06a8*/ 	.word	0x00007500
        /*06ac*/ 	.word	0x00000000
        /*06b0*/ 	.word	0x00000048
        /*06b4*/ 	.short	0x010a
        /*06b6*/ 	.byte	0xff
	.zero		1


	//   ....[93]....
        /*06b8*/ 	.word	0x00007560
        /*06bc*/ 	.word	0x00000000
        /*06c0*/ 	.word	0x00000038
        /*06c4*/ 	.short	0x010a
        /*06c6*/ 	.byte	0xff
	.zero		1


	//   ....[94]....
        /*06c8*/ 	.word	0x000075b0
        /*06cc*/ 	.word	0x00000003
        /*06d0*/ 	.word	0x00000050
        /*06d4*/ 	.short	0x010a
        /*06d6*/ 	.byte	0xff
	.zero		1


	//   ....[95]....
        /*06d8*/ 	.word	0x00007610
        /*06dc*/ 	.word	0x00000000
        /*06e0*/ 	.word	0x00000030
        /*06e4*/ 	.short	0x010a
        /*06e6*/ 	.byte	0xff
	.zero		1


	//   ....[96]....
        /*06e8*/ 	.word	0x00007660
        /*06ec*/ 	.word	0x00000016
        /*06f0*/ 	.word	0x00000070
        /*06f4*/ 	.short	0x010a
        /*06f6*/ 	.byte	0xff
	.zero		1


	//----- nvinfo : EIATTR_NUM_MBARRIERS
	.align		4
.L_47:
        /*06f8*/ 	.byte	0x03, 0x38
        /*06fa*/ 	.short	0x001a


	//----- nvinfo : EIATTR_EXIT_INSTR_OFFSETS
	.align		4
        /*06fc*/ 	.byte	0x04, 0x1c
        /*06fe*/ 	.short	(.L_49 - .L_48)


	//   ....[0]....
.L_48:
        /*0700*/ 	.word	0x000027a0


	//   ....[1]....
        /*0704*/ 	.word	0x00002c90


	//   ....[2]....
        /*0708*/ 	.word	0x00002cf0


	//   ....[3]....
        /*070c*/ 	.word	0x00003c00


	//   ....[4]....
        /*0710*/ 	.word	0x00004830


	//   ....[5]....
        /*0714*/ 	.word	0x00004870


	//   ....[6]....
        /*0718*/ 	.word	0x00006e80


	//----- nvinfo : EIATTR_MAX_THREADS
	.align		4
.L_49:
        /*071c*/ 	.byte	0x04, 0x05
        /*071e*/ 	.short	(.L_51 - .L_50)
.L_50:
        /*0720*/ 	.word	0x00000100
        /*0724*/ 	.word	0x00000001
        /*0728*/ 	.word	0x00000001


	//----- nvinfo : EIATTR_CRS_STACK_SIZE
	.align		4
.L_51:
        /*072c*/ 	.byte	0x04, 0x1e
        /*072e*/ 	.short	(.L_53 - .L_52)
.L_52:
        /*0730*/ 	.word	0x00000000


	//----- nvinfo : EIATTR_CBANK_PARAM_SIZE
	.align		4
.L_53:
        /*0734*/ 	.byte	0x03, 0x19
        /*0736*/ 	.short	0x0800


	//----- nvinfo : EIATTR_PARAM_CBANK
	.align		4
        /*0738*/ 	.byte	0x04, 0x0a
        /*073a*/ 	.short	(.L_55 - .L_54)
	.align		4
.L_54:
        /*073c*/ 	.word	index@(.nv.constant0._ZN7cutlass13device_kernelINS_4gemm6kernel13GemmUniversalIN4cute5tupleIJiiiiEEENS1_10collective13CollectiveMmaINS1_35MainloopSm100TmaUmmaWarpSpecializedILi3ELi2ELi4ENS5_IJNS4_1CILi1EEENSA_ILi2EEESB_EEEEENS5_IJNSA_ILi128EEENSA_ILi64EEESF_EEENS_12float_e4m3_tENS5_IJlSB_lEEESI_SJ_NS4_8TiledMMAINS4_8MMA_AtomIJNS4_10MMA_TraitsINS4_19SM100_MMA_F8F6F4_SSEJSI_SI_fSF_SG_NS4_17integral_constantINS4_4UMMA5MajorELSQ_0EEESR_NSO_INSP_7ScaleInELSS_0EEEST_EEEEEENS4_6LayoutINS5_IJSB_SB_SB_EEENS5_IJNSA_ILi0EEESY_SY_EEEEENS5_IJNS4_10UnderscoreES11_S11_EEEEENS4_23SM90_TMA_LOAD_MULTICASTENS4_14ComposedLayoutINS4_7SwizzleILi3ELi4ELi3EEENS4_18smem_ptr_flag_bitsILi8EEENSW_INS5_IJNSA_ILi8EEESF_EEENS5_IJSF_SB_EEEEEEEvNS4_8identityENS4_13SM90_TMA_LOADES1E_vS1F_EENS_8epilogue10collective18CollectiveEpilogueINS1I_23Sm100TmaWarpSpecializedILi1ELi1ELi64ELb0ELb0EEEJSH_NS5_IJNSW_ISF_SB_EENSW_ISG_SB_EEEEESI_SJ_SI_SJ_NS1I_6fusion15FusionCallbacksIS1M_NS1Q_17LinearCombinationISI_fSI_fLNS_15FloatRoundStyleE2EEESH_S1P_JEEENS4_5SM1004TMEM4LOAD26SM100_TMEM_LOAD_32dp32b64xES1G_NS15_INS16_ILi2ELi4ELi3EEES19_NSW_INS5_IJS1A_SG_EEENS5_IJSG_SB_EEEEEEENS4_39AutoVectorizingCopyWithAssumedAlignmentILi128EEENS4_14SM90_TMA_STOREES24_S26_S26_EEEvvEEEEvNT_6ParamsE)
        /*0740*/ 	.short	0x0380
        /*0742*/ 	.short	0x0800


	//----- nvinfo : EIATTR_SW_WAR
	.align		4
.L_55:
        /*0744*/ 	.byte	0x04, 0x36
        /*0746*/ 	.short	(.L_57 - .L_56)
.L_56:
        /*0748*/ 	.word	0x00000008
.L_57:


//--------------------- .nv.callgraph             --------------------------
	.section	.nv.callgraph,"",@"SHT_CUDA_CALLGRAPH"
	.align	4
	.sectionentsize	8
	.align		4
        /*0000*/ 	.word	0x00000000
	.align		4
        /*0004*/ 	.word	0xffffffff
	.align		4
        /*0008*/ 	.word	index@(_ZN7cutlass13device_kernelINS_4gemm6kernel13GemmUniversalIN4cute5tupleIJiiiiEEENS1_10collective13CollectiveMmaINS1_35MainloopSm100TmaUmmaWarpSpecializedILi3ELi2ELi4ENS5_IJNS4_1CILi1EEENSA_ILi2EEESB_EEEEENS5_IJNSA_ILi128EEENSA_ILi64EEESF_EEENS_12float_e4m3_tENS5_IJlSB_lEEESI_SJ_NS4_8TiledMMAINS4_8MMA_AtomIJNS4_10MMA_TraitsINS4_19SM100_MMA_F8F6F4_SSEJSI_SI_fSF_SG_NS4_17integral_constantINS4_4UMMA5MajorELSQ_0EEESR_NSO_INSP_7ScaleInELSS_0EEEST_EEEEEENS4_6LayoutINS5_IJSB_SB_SB_EEENS5_IJNSA_ILi0EEESY_SY_EEEEENS5_IJNS4_10UnderscoreES11_S11_EEEEENS4_23SM90_TMA_LOAD_MULTICASTENS4_14ComposedLayoutINS4_7SwizzleILi3ELi4ELi3EEENS4_18smem_ptr_flag_bitsILi8EEENSW_INS5_IJNSA_ILi8EEESF_EEENS5_IJSF_SB_EEEEEEEvNS4_8identityENS4_13SM90_TMA_LOADES1E_vS1F_EENS_8epilogue10collective18CollectiveEpilogueINS1I_23Sm100TmaWarpSpecializedILi1ELi1ELi64ELb0ELb0EEEJSH_NS5_IJNSW_ISF_SB_EENSW_ISG_SB_EEEEESI_SJ_SI_SJ_NS1I_6fusion15FusionCallbacksIS1M_NS1Q_17LinearCombinationISI_fSI_fLNS_15FloatRoundStyleE2EEESH_S1P_JEEENS4_5SM1004TMEM4LOAD26SM100_TMEM_LOAD_32dp32b64xES1G_NS15_INS16_ILi2ELi4ELi3EEES19_NSW_INS5_IJS1A_SG_EEENS5_IJSG_SB_EEEEEEENS4_39AutoVectorizingCopyWithAssumedAlignmentILi128EEENS4_14SM90_TMA_STOREES24_S26_S26_EEEvvEEEEvNT_6ParamsE)
	.align		4
        /*000c*/ 	.word	index@(__assertfail)
	.align		4
        /*0010*/ 	.word	0x00000000
	.align		4
        /*0014*/ 	.word	0xfffffffe
	.align		4
        /*0018*/ 	.word	0x00000000
	.align		4
        /*001c*/ 	.word	0xfffffffd
	.align		4
        /*0020*/ 	.word	0x00000000
	.align		4
        /*0024*/ 	.word	0xfffffffc


//--------------------- .nv.constant4             --------------------------
	.section	.nv.constant4,"a",@progbits
	.align	8
	.align		8
.nv.constant4:
        /*0000*/ 	.dword	__assertfail
	.align		8
        /*0008*/ 	.dword	__unnamed_1
	.align		8
        /*0010*/ 	.dword	__unnamed_2
	.align		8
        /*0018*/ 	.dword	_ZN39_INTERNAL_4efa837c_4_k_cu_79f7fc1b_74554cuda3std3__45__cpo5beginE
	.align		8
        /*0020*/ 	.dword	_ZN39_INTERNAL_4efa837c_4_k_cu_79f7fc1b_74554cuda3std3__45__cpo3endE
	.align		8
        /*0028*/ 	.dword	_ZN39_INTERNAL_4efa837c_4_k_cu_79f7fc1b_74554cuda3std3__45__cpo6cbeginE
	.align		8
        /*0030*/ 	.dword	_ZN39_INTERNAL_4efa837c_4_k_cu_79f7fc1b_74554cuda3std3__45__cpo4cendE
	.align		8
        /*0038*/ 	.dword	_ZN39_INTERNAL_4efa837c_4_k_cu_79f7fc1b_74554cuda3std3__441_GLOBAL__N__4efa837c_4_k_cu_79f7fc1b_74556ignoreE
	.align		8
        /*0040*/ 	.dword	_ZN39_INTERNAL_4efa837c_4_k_cu_79f7fc1b_74554cuda3std3__419piecewise_constructE
	.align		8
        /*0048*/ 	.dword	_ZN39_INTERNAL_4efa837c_4_k_cu_79f7fc1b_74554cuda3std3__48in_placeE
	.align		8
        /*0050*/ 	.dword	_ZN39_INTERNAL_4efa837c_4_k_cu_79f7fc1b_74554cuda3std6ranges3__45__cpo4swapE
	.align		8
        /*0058*/ 	.dword	_ZN39_INTERNAL_4efa837c_4_k_cu_79f7fc1b_74554cuda3std6ranges3__45__cpo9iter_moveE
	.align		8
        /*0060*/ 	.dword	_ZN39_INTERNAL_4efa837c_4_k_cu_79f7fc1b_74554cute7productE
	.align		8
        /*0068*/ 	.dword	_ZN39_INTERNAL_4efa837c_4_k_cu_79f7fc1b_74554cute1_E
	.align		8
        /*0070*/ 	.dword	$str$25
	.align		8
        /*0078*/ 	.dword	$str$26
	.align		8
        /*0080*/ 	.dword	$str$27
	.align		8
        /*0088*/ 	.dword	$str$28


//--------------------- .text._ZN7cutlass13device_kernelINS_4gemm6kernel13GemmUniversalIN4cute5tupleIJiiiiEEENS1_10collective13CollectiveMmaINS1_35MainloopSm100TmaUmmaWarpSpecializedILi3ELi2ELi4ENS5_IJNS4_1CILi1EEENSA_ILi2EEESB_EEEEENS5_IJNSA_ILi128EEENSA_ILi64EEESF_EEENS_12float_e4m3_tENS5_IJlSB_lEEESI_SJ_NS4_8TiledMMAINS4_8MMA_AtomIJNS4_10MMA_TraitsINS4_19SM100_MMA_F8F6F4_SSEJSI_SI_fSF_SG_NS4_17integral_constantINS4_4UMMA5MajorELSQ_0EEESR_NSO_INSP_7ScaleInELSS_0EEEST_EEEEEENS4_6LayoutINS5_IJSB_SB_SB_EEENS5_IJNSA_ILi0EEESY_SY_EEEEENS5_IJNS4_10UnderscoreES11_S11_EEEEENS4_23SM90_TMA_LOAD_MULTICASTENS4_14ComposedLayoutINS4_7SwizzleILi3ELi4ELi3EEENS4_18smem_ptr_flag_bitsILi8EEENSW_INS5_IJNSA_ILi8EEESF_EEENS5_IJSF_SB_EEEEEEEvNS4_8identityENS4_13SM90_TMA_LOADES1E_vS1F_EENS_8epilogue10collective18CollectiveEpilogueINS1I_23Sm100TmaWarpSpecializedILi1ELi1ELi64ELb0ELb0EEEJSH_NS5_IJNSW_ISF_SB_EENSW_ISG_SB_EEEEESI_SJ_SI_SJ_NS1I_6fusion15FusionCallbacksIS1M_NS1Q_17LinearCombinationISI_fSI_fLNS_15FloatRoundStyleE2EEESH_S1P_JEEENS4_5SM1004TMEM4LOAD26SM100_TMEM_LOAD_32dp32b64xES1G_NS15_INS16_ILi2ELi4ELi3EEES19_NSW_INS5_IJS1A_SG_EEENS5_IJSG_SB_EEEEEEENS4_39AutoVectorizingCopyWithAssumedAlignmentILi128EEENS4_14SM90_TMA_STOREES24_S26_S26_EEEvvEEEEvNT_6ParamsE --------------------------
	.section	.text._ZN7cutlass13device_kernelINS_4gemm6kernel13GemmUniversalIN4cute5tupleIJiiiiEEENS1_10collective13CollectiveMmaINS1_35MainloopSm100TmaUmmaWarpSpecializedILi3ELi2ELi4ENS5_IJNS4_1CILi1EEENSA_ILi2EEESB_EEEEENS5_IJNSA_ILi128EEENSA_ILi64EEESF_EEENS_12float_e4m3_tENS5_IJlSB_lEEESI_SJ_NS4_8TiledMMAINS4_8MMA_AtomIJNS4_10MMA_TraitsINS4_19SM100_MMA_F8F6F4_SSEJSI_SI_fSF_SG_NS4_17integral_constantINS4_4UMMA5MajorELSQ_0EEESR_NSO_INSP_7ScaleInELSS_0EEEST_EEEEEENS4_6LayoutINS5_IJSB_SB_SB_EEENS5_IJNSA_ILi0EEESY_SY_EEEEENS5_IJNS4_10UnderscoreES11_S11_EEEEENS4_23SM90_TMA_LOAD_MULTICASTENS4_14ComposedLayoutINS4_7SwizzleILi3ELi4ELi3EEENS4_18smem_ptr_flag_bitsILi8EEENSW_INS5_IJNSA_ILi8EEESF_EEENS5_IJSF_SB_EEEEEEEvNS4_8identityENS4_13SM90_TMA_LOADES1E_vS1F_EENS_8epilogue10collective18CollectiveEpilogueINS1I_23Sm100TmaWarpSpecializedILi1ELi1ELi64ELb0ELb0EEEJSH_NS5_IJNSW_ISF_SB_EENSW_ISG_SB_EEEEESI_SJ_SI_SJ_NS1I_6fusion15FusionCallbacksIS1M_NS1Q_17LinearCombinationISI_fSI_fLNS_15FloatRoundStyleE2EEESH_S1P_JEEENS4_5SM1004TMEM4LOAD26SM100_TMEM_LOAD_32dp32b64xES1G_NS15_INS16_ILi2ELi4ELi3EEES19_NSW_INS5_IJS1A_SG_EEENS5_IJSG_SB_EEEEEEENS4_39AutoVectorizingCopyWithAssumedAlignmentILi128EEENS4_14SM90_TMA_STOREES24_S26_S26_EEEvvEEEEvNT_6ParamsE,"ax",@progbits
	.align	128
.text._ZN7cutlass13device_kernelINS_4gemm6kernel13GemmUniversalIN4cute5tupleIJiiiiEEENS1_10collective13CollectiveMmaINS1_35MainloopSm100TmaUmmaWarpSpecializedILi3ELi2ELi4ENS5_IJNS4_1CILi1EEENSA_ILi2EEESB_EEEEENS5_IJNSA_ILi128EEENSA_ILi64EEESF_EEENS_12float_e4m3_tENS5_IJlSB_lEEESI_SJ_NS4_8TiledMMAINS4_8MMA_AtomIJNS4_10MMA_TraitsINS4_19SM100_MMA_F8F6F4_SSEJSI_SI_fSF_SG_NS4_17integral_constantINS4_4UMMA5MajorELSQ_0EEESR_NSO_INSP_7ScaleInELSS_0EEEST_EEEEEENS4_6LayoutINS5_IJSB_SB_SB_EEENS5_IJNSA_ILi0EEESY_SY_EEEEENS5_IJNS4_10UnderscoreES11_S11_EEEEENS4_23SM90_TMA_LOAD_MULTICASTENS4_14ComposedLayoutINS4_7SwizzleILi3ELi4ELi3EEENS4_18smem_ptr_flag_bitsILi8EEENSW_INS5_IJNSA_ILi8EEESF_EEENS5_IJSF_SB_EEEEEEEvNS4_8identityENS4_13SM90_TMA_LOADES1E_vS1F_EENS_8epilogue10collective18CollectiveEpilogueINS1I_23Sm100TmaWarpSpecializedILi1ELi1ELi64ELb0ELb0EEEJSH_NS5_IJNSW_ISF_SB_EENSW_ISG_SB_EEEEESI_SJ_SI_SJ_NS1I_6fusion15FusionCallbacksIS1M_NS1Q_17LinearCombinationISI_fSI_fLNS_15FloatRoundStyleE2EEESH_S1P_JEEENS4_5SM1004TMEM4LOAD26SM100_TMEM_LOAD_32dp32b64xES1G_NS15_INS16_ILi2ELi4ELi3EEES19_NSW_INS5_IJS1A_SG_EEENS5_IJSG_SB_EEEEEEENS4_39AutoVectorizingCopyWithAssumedAlignmentILi128EEENS4_14SM90_TMA_STOREES24_S26_S26_EEEvvEEEEvNT_6ParamsE:
        .type           _ZN7cutlass13device_kernelINS_4gemm6kernel13GemmUniversalIN4cute5tupleIJiiiiEEENS1_10collective13CollectiveMmaINS1_35MainloopSm100TmaUmmaWarpSpecializedILi3ELi2ELi4ENS5_IJNS4_1CILi1EEENSA_ILi2EEESB_EEEEENS5_IJNSA_ILi128EEENSA_ILi64EEESF_EEENS_12float_e4m3_tENS5_IJlSB_lEEESI_SJ_NS4_8TiledMMAINS4_8MMA_AtomIJNS4_10MMA_TraitsINS4_19SM100_MMA_F8F6F4_SSEJSI_SI_fSF_SG_NS4_17integral_constantINS4_4UMMA5MajorELSQ_0EEESR_NSO_INSP_7ScaleInELSS_0EEEST_EEEEEENS4_6LayoutINS5_IJSB_SB_SB_EEENS5_IJNSA_ILi0EEESY_SY_EEEEENS5_IJNS4_10UnderscoreES11_S11_EEEEENS4_23SM90_TMA_LOAD_MULTICASTENS4_14ComposedLayoutINS4_7SwizzleILi3ELi4ELi3EEENS4_18smem_ptr_flag_bitsILi8EEENSW_INS5_IJNSA_ILi8EEESF_EEENS5_IJSF_SB_EEEEEEEvNS4_8identityENS4_13SM90_TMA_LOADES1E_vS1F_EENS_8epilogue10collective18CollectiveEpilogueINS1I_23Sm100TmaWarpSpecializedILi1ELi1ELi64ELb0ELb0EEEJSH_NS5_IJNSW_ISF_SB_EENSW_ISG_SB_EEEEESI_SJ_SI_SJ_NS1I_6fusion15FusionCallbacksIS1M_NS1Q_17LinearCombinationISI_fSI_fLNS_15FloatRoundStyleE2EEESH_S1P_JEEENS4_5SM1004TMEM4LOAD26SM100_TMEM_LOAD_32dp32b64xES1G_NS15_INS16_ILi2ELi4ELi3EEES19_NSW_INS5_IJS1A_SG_EEENS5_IJSG_SB_EEEEEEENS4_39AutoVectorizingCopyWithAssumedAlignmentILi128EEENS4_14SM90_TMA_STOREES24_S26_S26_EEEvvEEEEvNT_6ParamsE,@function
        .size           _ZN7cutlass13device_kernelINS_4gemm6kernel13GemmUniversalIN4cute5tupleIJiiiiEEENS1_10collective13CollectiveMmaINS1_35MainloopSm100TmaUmmaWarpSpecializedILi3ELi2ELi4ENS5_IJNS4_1CILi1EEENSA_ILi2EEESB_EEEEENS5_IJNSA_ILi128EEENSA_ILi64EEESF_EEENS_12float_e4m3_tENS5_IJlSB_lEEESI_SJ_NS4_8TiledMMAINS4_8MMA_AtomIJNS4_10MMA_TraitsINS4_19SM100_MMA_F8F6F4_SSEJSI_SI_fSF_SG_NS4_17integral_constantINS4_4UMMA5MajorELSQ_0EEESR_NSO_INSP_7ScaleInELSS_0EEEST_EEEEEENS4_6LayoutINS5_IJSB_SB_SB_EEENS5_IJNSA_ILi0EEESY_SY_EEEEENS5_IJNS4_10UnderscoreES11_S11_EEEEENS4_23SM90_TMA_LOAD_MULTICASTENS4_14ComposedLayoutINS4_7SwizzleILi3ELi4ELi3EEENS4_18smem_ptr_flag_bitsILi8EEENSW_INS5_IJNSA_ILi8EEESF_EEENS5_IJSF_SB_EEEEEEEvNS4_8identityENS4_13SM90_TMA_LOADES1E_vS1F_EENS_8epilogue10collective18CollectiveEpilogueINS1I_23Sm100TmaWarpSpecializedILi1ELi1ELi64ELb0ELb0EEEJSH_NS5_IJNSW_ISF_SB_EENSW_ISG_SB_EEEEESI_SJ_SI_SJ_NS1I_6fusion15FusionCallbacksIS1M_NS1Q_17LinearCombinationISI_fSI_fLNS_15FloatRoundStyleE2EEESH_S1P_JEEENS4_5SM1004TMEM4LOAD26SM100_TMEM_LOAD_32dp32b64xES1G_NS15_INS16_ILi2ELi4ELi3EEES19_NSW_INS5_IJS1A_SG_EEENS5_IJSG_SB_EEEEEEENS4_39AutoVectorizingCopyWithAssumedAlignmentILi128EEENS4_14SM90_TMA_STOREES24_S26_S26_EEEvvEEEEvNT_6ParamsE,(.L_x_132 - _ZN7cutlass13device_kernelINS_4gemm6kernel13GemmUniversalIN4cute5tupleIJiiiiEEENS1_10collective13CollectiveMmaINS1_35MainloopSm100TmaUmmaWarpSpecializedILi3ELi2ELi4ENS5_IJNS4_1CILi1EEENSA_ILi2EEESB_EEEEENS5_IJNSA_ILi128EEENSA_ILi64EEESF_EEENS_12float_e4m3_tENS5_IJlSB_lEEESI_SJ_NS4_8TiledMMAINS4_8MMA_AtomIJNS4_10MMA_TraitsINS4_19SM100_MMA_F8F6F4_SSEJSI_SI_fSF_SG_NS4_17integral_constantINS4_4UMMA5MajorELSQ_0EEESR_NSO_INSP_7ScaleInELSS_0EEEST_EEEEEENS4_6LayoutINS5_IJSB_SB_SB_EEENS5_IJNSA_ILi0EEESY_SY_EEEEENS5_IJNS4_10UnderscoreES11_S11_EEEEENS4_23SM90_TMA_LOAD_MULTICASTENS4_14ComposedLayoutINS4_7SwizzleILi3ELi4ELi3EEENS4_18smem_ptr_flag_bitsILi8EEENSW_INS5_IJNSA_ILi8EEESF_EEENS5_IJSF_SB_EEEEEEEvNS4_8identityENS4_13SM90_TMA_LOADES1E_vS1F_EENS_8epilogue10collective18CollectiveEpilogueINS1I_23Sm100TmaWarpSpecializedILi1ELi1ELi64ELb0ELb0EEEJSH_NS5_IJNSW_ISF_SB_EENSW_ISG_SB_EEEEESI_SJ_SI_SJ_NS1I_6fusion15FusionCallbacksIS1M_NS1Q_17LinearCombinationISI_fSI_fLNS_15FloatRoundStyleE2EEESH_S1P_JEEENS4_5SM1004TMEM4LOAD26SM100_TMEM_LOAD_32dp32b64xES1G_NS15_INS16_ILi2ELi4ELi3EEES19_NSW_INS5_IJS1A_SG_EEENS5_IJSG_SB_EEEEEEENS4_39AutoVectorizingCopyWithAssumedAlignmentILi128EEENS4_14SM90_TMA_STOREES24_S26_S26_EEEvvEEEEvNT_6ParamsE)
        .other          _ZN7cutlass13device_kernelINS_4gemm6kernel13GemmUniversalIN4cute5tupleIJiiiiEEENS1_10collective13CollectiveMmaINS1_35MainloopSm100TmaUmmaWarpSpecializedILi3ELi2ELi4ENS5_IJNS4_1CILi1EEENSA_ILi2EEESB_EEEEENS5_IJNSA_ILi128EEENSA_ILi64EEESF_EEENS_12float_e4m3_tENS5_IJlSB_lEEESI_SJ_NS4_8TiledMMAINS4_8MMA_AtomIJNS4_10MMA_TraitsINS4_19SM100_MMA_F8F6F4_SSEJSI_SI_fSF_SG_NS4_17integral_constantINS4_4UMMA5MajorELSQ_0EEESR_NSO_INSP_7ScaleInELSS_0EEEST_EEEEEENS4_6LayoutINS5_IJSB_SB_SB_EEENS5_IJNSA_ILi0EEESY_SY_EEEEENS5_IJNS4_10UnderscoreES11_S11_EEEEENS4_23SM90_TMA_LOAD_MULTICASTENS4_14ComposedLayoutINS4_7SwizzleILi3ELi4ELi3EEENS4_18smem_ptr_flag_bitsILi8EEENSW_INS5_IJNSA_ILi8EEESF_EEENS5_IJSF_SB_EEEEEEEvNS4_8identityENS4_13SM90_TMA_LOADES1E_vS1F_EENS_8epilogue10collective18CollectiveEpilogueINS1I_23Sm100TmaWarpSpecializedILi1ELi1ELi64ELb0ELb0EEEJSH_NS5_IJNSW_ISF_SB_EENSW_ISG_SB_EEEEESI_SJ_SI_SJ_NS1I_6fusion15FusionCallbacksIS1M_NS1Q_17LinearCombinationISI_fSI_fLNS_15FloatRoundStyleE2EEESH_S1P_JEEENS4_5SM1004TMEM4LOAD26SM100_TMEM_LOAD_32dp32b64xES1G_NS15_INS16_ILi2ELi4ELi3EEES19_NSW_INS5_IJS1A_SG_EEENS5_IJSG_SB_EEEEEEENS4_39AutoVectorizingCopyWithAssumedAlignmentILi128EEENS4_14SM90_TMA_STOREES24_S26_S26_EEEvvEEEEvNT_6ParamsE,@"STO_CUDA_ENTRY STV_DEFAULT"
_ZN7cutlass13device_kernelINS_4gemm6kernel13GemmUniversalIN4cute5tupleIJiiiiEEENS1_10collective13CollectiveMmaINS1_35MainloopSm100TmaUmmaWarpSpecializedILi3ELi2ELi4ENS5_IJNS4_1CILi1EEENSA_ILi2EEESB_EEEEENS5_IJNSA_ILi128EEENSA_ILi64EEESF_EEENS_12float_e4m3_tENS5_IJlSB_lEEESI_SJ_NS4_8TiledMMAINS4_8MMA_AtomIJNS4_10MMA_TraitsINS4_19SM100_MMA_F8F6F4_SSEJSI_SI_fSF_SG_NS4_17integral_constantINS4_4UMMA5MajorELSQ_0EEESR_NSO_INSP_7ScaleInELSS_0EEEST_EEEEEENS4_6LayoutINS5_IJSB_SB_SB_EEENS5_IJNSA_ILi0EEESY_SY_EEEEENS5_IJNS4_10UnderscoreES11_S11_EEEEENS4_23SM90_TMA_LOAD_MULTICASTENS4_14ComposedLayoutINS4_7SwizzleILi3ELi4ELi3EEENS4_18smem_ptr_flag_bitsILi8EEENSW_INS5_IJNSA_ILi8EEESF_EEENS5_IJSF_SB_EEEEEEEvNS4_8identityENS4_13SM90_TMA_LOADES1E_vS1F_EENS_8epilogue10collective18CollectiveEpilogueINS1I_23Sm100TmaWarpSpecializedILi1ELi1ELi64ELb0ELb0EEEJSH_NS5_IJNSW_ISF_SB_EENSW_ISG_SB_EEEEESI_SJ_SI_SJ_NS1I_6fusion15FusionCallbacksIS1M_NS1Q_17LinearCombinationISI_fSI_fLNS_15FloatRoundStyleE2EEESH_S1P_JEEENS4_5SM1004TMEM4LOAD26SM100_TMEM_LOAD_32dp32b64xES1G_NS15_INS16_ILi2ELi4ELi3EEES19_NSW_INS5_IJS1A_SG_EEENS5_IJSG_SB_EEEEEEENS4_39AutoVectorizingCopyWithAssumedAlignmentILi128EEENS4_14SM90_TMA_STOREES24_S26_S26_EEEvvEEEEvNT_6ParamsE:
[----:B------:R-:W1:Y:S01]  /*0000*/  LDC R1, c[0x0][0x37c] ;  /* 0x0000df00ff017b82 */ /* 0x000e620000000800 */
[----:B------:R-:W2:Y:S01]  /*0010*/  S2R R131, SR_TID.X ;  /* 0x0000000000837919 */ /* 0x000ea20000002100 */
[----:B------:R-:W3:Y:S01]  /*0020*/  LDCU.64 UR8, c[0x0][0x890] ;  /* 0x00011200ff0877ac */ /* 0x000ee20008000a00 */
[----:B------:R-:W-:Y:S02]  /*0030*/  PRMT R141, RZ, 0x7610, R141 ;  /* 0x00007610ff8d7816 */ /* 0x000fe4000000008d */
[----:B------:R-:W-:Y:S01]  /*0040*/  ELECT P3, URZ, PT ;  /* 0x0000000000ff782f */ /* 0x000fe20003860000 */
[----:B---3--:R-:W-:-:S04]  /*0050*/  UISETP.NE.U32.AND UP0, UPT, UR8, URZ, UPT ;  /* 0x000000ff0800728c */ /* 0x008fc8000bf05070 */
[----:B------:R-:W-:Y:S01]  /*0060*/  UISETP.NE.AND.EX UP0, UPT, UR9, URZ, UPT, UP0 ;  /* 0x000000ff0900728c */ /* 0x000fe2000bf05300 */
[----:B--2---:R-:W-:-:S05]  /*0070*/  SHF.R.U32.HI R142, RZ, 0x5, R131 ;  /* 0x00000005ff8e7819 */ /* 0x004fca0000011683 */
[----:B------:R-:W2:Y:S02]  /*0080*/  SHFL.IDX PT, R0, R142, RZ, 0x1f ;  /* 0x00001fff8e007589 */ /* 0x000ea400000e0000 */
[----:B--2---:R-:W-:Y:S01]  /*0090*/  R2UR UR22, R0 ;  /* 0x00000000001672ca */ /* 0x004fe200000e0000 */
[----:B-1----:R-:W-:-:S14]  /*00a0*/  BRA.U UP0, `(.L_x_0) ;  /* 0x0000000100307547 */ /* 0x002fdc000b800000 */
[----:B------:R-:W1:Y:S02]  /*00b0*/  LDCU.64 UR4, c[0x0][0x888] ;  /* 0x00011100ff0477ac */ /* 0x000e640008000a00 */
[----:B-1----:R-:W-:-:S04]  /*00c0*/  UISETP.NE.U32.AND UP0, UPT, UR4, URZ, UPT ;  /* 0x000000ff0400728c */ /* 0x002fc8000bf05070 */
[----:B------:R-:W-:-:S09]  /*00d0*/  UISETP.NE.AND.EX UP0, UPT, UR5, URZ, UPT, UP0 ;  /* 0x000000ff0500728c */ /* 0x000fd2000bf05300 */
[----:B------:R-:W-:Y:S05]  /*00e0*/  BRA.U !UP0, `(.L_x_1) ;  /* 0x0000000108147547 */ /* 0x000fea000b800000 */
[----:B------:R-:W1:Y:S01]  /*00f0*/  LDC.64 R2, c[0x0][0x888] ;  /* 0x00022200ff027b82 */ /* 0x000e620000000a00 */
[----:B------:R-:W1:Y:S02]  /*0100*/  LDCU.64 UR4, c[0x0][0x358] ;  /* 0x00006b00ff0477ac */ /* 0x000e640008000a00 */
[----:B-1----:R1:W5:Y:S01]  /*0110*/  LDG.E R71, desc[UR4][R2.64] ;  /* 0x0000000402477981 */ /* 0x002362000c1e1900 */
[----:B------:R-:W-:Y:S01]  /*0120*/  HFMA2 R141, -RZ, RZ, 0, 5.9604644775390625e-08 ;  /* 0x00000001ff8d7431 */ /* 0x000fe200000001ff */
[----:B------:R-:W-:Y:S05]  /*0130*/  BRA `(.L_x_0) ;  /* 0x00000000000c7947 */ /* 0x000fea0003800000 */
.L_x_1:
[----:B------:R-:W1:Y:S01]  /*0140*/  LDCU UR4, c[0x0][0x880] ;  /* 0x00011000ff0477ac */ /* 0x000e620008000800 */
[----:B------:R-:W-:Y:S01]  /*0150*/  HFMA2 R141, -RZ, RZ, 0, 5.9604644775390625e-08 ;  /* 0x00000001ff8d7431 */ /* 0x000fe200000001ff */
[----:B-1----:R-:W-:-:S07]  /*0160*/  MOV R71, UR4 ;  /* 0x0000000400477c02 */ /* 0x002fce0008000f00 */
.L_x_0:
[----:B------:R-:W2:Y:S02]  /*0170*/  LDCU.64 UR4, c[0x0][0x8b0] ;  /* 0x00011600ff0477ac */ /* 0x000ea40008000a00 */
[----:B--2---:R-:W-:-:S04]  /*0180*/  UISETP.NE.U32.AND UP0, UPT, UR4, URZ, UPT ;  /* 0x000000ff0400728c */ /* 0x004fc8000bf05070 */
[----:B------:R-:W-:-:S09]  /*0190*/  UISETP.NE.AND.EX UP0, UPT, UR5, URZ, UPT, UP0 ;  /* 0x000000ff0500728c */ /* 0x000fd2000bf05300 */
[----:B------:R-:W-:Y:S05]  /*01a0*/  BRA.U UP0, `(.L_x_2) ;  /* 0x0000000100287547 */ /* 0x000fea000b800000 */
[----:B------:R-:W2:Y:S02]  /*01b0*/  LDCU.64 UR4, c[0x0][0x8a8] ;  /* 0x00011500ff0477ac */ /* 0x000ea40008000a00 */
[----:B--2---:R-:W-:-:S04]  /*01c0*/  UISETP.NE.U32.AND UP0, UPT, UR4, URZ, UPT ;  /* 0x000000ff0400728c */ /* 0x004fc8000bf05070 */
[----:B------:R-:W-:-:S09]  /*01d0*/  UISETP.NE.AND.EX UP0, UPT, UR5, URZ, UPT, UP0 ;  /* 0x000000ff0500728c */ /* 0x000fd2000bf05300 */
[----:B------:R-:W-:Y:S05]  /*01e0*/  BRA.U !UP0, `(.L_x_3) ;  /* 0x0000000108107547 */ /* 0x000fea000b800000 */
[----:B-1----:R-:W1:Y:S01]  /*01f0*/  LDC.64 R2, c[0x0][0x8a8] ;  /* 0x00022a00ff027b82 */ /* 0x002e620000000a00 */
[----:B------:R-:W1:Y:S02]  /*0200*/  LDCU.64 UR4, c[0x0][0x358] ;  /* 0x00006b00ff0477ac */ /* 0x000e640008000a00 */
[----:B-1----:R2:W5:Y:S01]  /*0210*/  LDG.E R70, desc[UR4][R2.64] ;  /* 0x0000000402467981 */ /* 0x002562000c1e1900 */
[----:B------:R-:W-:Y:S05]  /*0220*/  BRA `(.L_x_2) ;  /* 0x0000000000087947 */ /* 0x000fea0003800000 */
.L_x_3:
[----:B------:R-:W2:Y:S02]  /*0230*/  LDCU UR4, c[0x0][0x8a0] ;  /* 0x00011400ff0477ac */ /* 0x000ea40008000800 */
[----:B--2---:R-:W-:Y:S02]  /*0240*/  MOV R70, UR4 ;  /* 0x0000000400467c02 */ /* 0x004fe40008000f00 */
.L_x_2:
[----:B------:R-:W-:Y:S01]  /*0250*/  IMAD.U32 R0, RZ, RZ, UR22 ;  /* 0x00000016ff007e24 */ /* 0x000fe2000f8e00ff */
[----:B------:R-:W-:Y:S04]  /*0260*/  BSSY.RECONVERGENT B0, `(.L_x_4) ;  /* 0x000000c000007945 */ /* 0x000fe80003800200 */
[C---:B------:R-:W-:Y:S02]  /*0270*/  ISETP.NE.OR P1, PT, R0.reuse, 0x1, !P3 ;  /* 0x000000010000780c */ /* 0x040fe40005f25670 */
[----:B------:R-:W-:-:S11]  /*0280*/  ISETP.NE.OR P0, PT, R0, 0x3, !P3 ;  /* 0x000000030000780c */ /* 0x000fd60005f05670 */
[----:B------:R-:W-:Y:S05]  /*0290*/  @P1 BRA `(.L_x_5) ;  /* 0x0000000000201947 */ /* 0x000fea0003800000 */
[----:B------:R-:W3:Y:S02]  /*02a0*/  LDCU.64 UR4, c[0x0][0x348] ;  /* 0x00006900ff0477ac */ /* 0x000ee40008000a00 */
[----:B---3--:R-:W-:Y:S02]  /*02b0*/  UIADD3 UR6, UP1, UPT, UR4, 0x80, URZ ;  /* 0x0000008004067890 */ /* 0x008fe4000ff3e0ff */
[----:B------:R-:W-:Y:S02]  /*02c0*/  UIADD3 UR4, UP0, UPT, UR4, 0x180, URZ ;  /* 0x0000018004047890 */ /* 0x000fe4000ff1e0ff */
[----:B------:R-:W-:Y:S02]  /*02d0*/  UIADD3.X UR7, UPT, UPT, URZ, UR5, URZ, UP1, !UPT ;  /* 0x00000005ff077290 */ /* 0x000fe40008ffe4ff */
[----:B------:R-:W-:-:S07]  /*02e0*/  UIADD3.X UR5, UPT, UPT, URZ, UR5, URZ, UP0, !UPT ;  /* 0x00000005ff057290 */ /* 0x000fce00087fe4ff */
[----:B------:R3:W-:Y:S02]  /*02f0*/  UTMACCTL.PF [UR6] ;  /* 0x00000000060079b9 */ /* 0x0007e40008040000 */
[----:B------:R3:W-:Y:S02]  /*0300*/  UTMACCTL.PF [UR4] ;  /* 0x00000000040079b9 */ /* 0x0007e40008040000 */
[----:B---3--:R-:W-:Y:S01]  /*0310*/  NOP ;  /* 0x0000000000007918 */ /* 0x008fe20000000000 */
.L_x_5:
[----:B------:R-:W-:Y:S05]  /*0320*/  BSYNC.RECONVERGENT B0 ;  /* 0x0000000000007941 */ /* 0x000fea0003800200 */
.L_x_4:
[----:B------:R-:W-:Y:S04]  /*0330*/  BSSY.RECONVERGENT B0, `(.L_x_6) ;  /* 0x000000a000007945 */ /* 0x000fe80003800200 */
        /* <DEDUP_REMOVED lines=9> */
.L_x_7:
[----:B------:R-:W-:Y:S05]  /*03d0*/  BSYNC.RECONVERGENT B0 ;  /* 0x0000000000007941 */ /* 0x000fea0003800200 */
.L_x_6:
[----:B------:R-:W3:Y:S01]  /*03e0*/  LDCU.64 UR4, c[0x0][0x888] ;  /* 0x00011100ff0477ac */ /* 0x000ee20008000a00 */
[----:B------:R-:W-:Y:S02]  /*03f0*/  UISETP.EQ.U32.AND UP1, UPT, UR8, URZ, UPT ;  /* 0x000000ff0800728c */ /* 0x000fe4000bf22070 */
[----:B------:R-:W-:Y:S02]  /*0400*/  UPLOP3.LUT UP3, UPT, UPT, UPT, UPT, 0x80, 0x8 ;  /* 0x000000000008789c */ /* 0x000fe40003f6f070 */
[----:B---3--:R-:W-:-:S04]  /*0410*/  UISETP.NE.U32.AND UP0, UPT, UR4, URZ, UPT ;  /* 0x000000ff0400728c */ /* 0x008fc8000bf05070 */
[----:B------:R-:W-:-:S04]  /*0420*/  UISETP.NE.AND.EX UP0, UPT, UR5, URZ, UPT, UP0 ;  /* 0x000000ff0500728c */ /* 0x000fc8000bf05300 */
[----:B------:R-:W-:-:S04]  /*0430*/  UISETP.EQ.OR.EX UP2, UPT, UR9, URZ, !UP0, UP1 ;  /* 0x000000ff0900728c */ /* 0x000fc8000c742710 */
[----:B------:R-:W-:-:S05]  /*0440*/  UP2UR UR60, UPR, URZ, 0x4 ;  /* 0x00000004ff3c7883 */ /* 0x000fca0008000000 */
[----:B------:R-:W-:Y:S07]  /*0450*/  BRA.U !UP2, `(.L_x_8) ;  /* 0x000000010a207547 */ /* 0x000fee000b800000 */
[----:B------:R-:W-:Y:S01]  /*0460*/  UISETP.NE.U32.AND UP1, UPT, UR8, URZ, UPT ;  /* 0x000000ff0800728c */ /* 0x000fe2000bf25070 */
[----:B-----5:R-:W-:Y:S01]  /*0470*/  FSETP.NEU.AND P0, PT, R71, RZ, PT ;  /* 0x000000ff4700720b */ /* 0x020fe20003f0d000 */
[----:B------:R-:W-:Y:S02]  /*0480*/  USEL UR4, URZ, 0xffffffff, UP0 ;  /* 0xffffffffff047887 */ /* 0x000fe40008000000 */
[----:B------:R-:W-:-:S10]  /*0490*/  UISETP.NE.AND.EX UP1, UPT, UR9, URZ, UPT, UP1 ;  /* 0x000000ff0900728c */ /* 0x000fd4000bf25310 */
[----:B------:R-:W-:Y:S01]  /*04a0*/  VOTEU.ANY UP0, P0 ;  /* 0x0000000000ff7886 */ /* 0x000fe20000000100 */
[----:B------:R-:W-:-:S04]  /*04b0*/  @!UP1 USEL UR4, URZ, 0xffffffff, UP0 ;  /* 0xffffffffff049887 */ /* 0x000fc80008000000 */
[----:B------:R-:W-:-:S04]  /*04c0*/  ULOP3.LUT UR4, UR4, 0x1, URZ, 0xc0, !UPT ;  /* 0x0000000104047892 */ /* 0x000fc8000f8ec0ff */
[----:B------:R-:W-:-:S11]  /*04d0*/  UISETP.NE.U32.AND UP3, UPT, UR4, 0x1, UPT ;  /* 0x000000010400788c */ /* 0x000fd6000bf65070 */
.L_x_8:
[----:B-12---:R-:W1:Y:S01]  /*04e0*/  SHFL.IDX PT, R2, R142, RZ, 0x1f ;  /* 0x00001fff8e027589 */ /* 0x006e6200000e0000 */
[----:B------:R-:W-:-:S04]  /*04f0*/  UISETP.NE.AND UP0, UPT, UR22, 0x2, UPT ;  /* 0x000000021600788c */ /* 0x000fc8000bf05270 */
[----:B------:R-:W-:Y:S01]  /*0500*/  USEL UR34, URZ, 0x1, UP0 ;  /* 0x00000001ff227887 */ /* 0x000fe20008000000 */
[----:B-1----:R-:W-:-:S13]  /*0510*/  ISETP.NE.AND P0, PT, R2, RZ, PT ;  /* 0x000000ff0200720c */ /* 0x002fda0003f05270 */
[----:B------:R-:W-:Y:S05]  /*0520*/  @P0 BRA `(.L_x_9) ;  /* 0x0000000000500947 */ /* 0x000fea0003800000 */
[----:B------:R-:W1:Y:S01]  /*0530*/  S2UR UR4, SR_CgaCtaId ;  /* 0x00000000000479c3 */ /* 0x000e620000008800 */
[----:B------:R-:W-:Y:S01]  /*0540*/  UMOV UR5, 0x400 ;  /* 0x0000040000057882 */ /* 0x000fe20000000000 */
[----:B------:R-:W-:Y:S01]  /*0550*/  UMOV UR8, 0x1 ;  /* 0x0000000100087882 */ /* 0x000fe20000000000 */
[----:B------:R-:W-:Y:S01]  /*0560*/  UMOV UR6, 0x2 ;  /* 0x0000000200067882 */ /* 0x000fe20000000000 */
[----:B------:R-:W-:-:S04]  /*0570*/  UIADD3 UR8, UPT, UPT, -UR8, 0x100000, URZ ;  /* 0x0010000008087890 */ /* 0x000fc8000fffe1ff */
[----:B------:R-:W-:Y:S02]  /*0580*/  USHF.L.U32 UR9, UR8, 0xb, URZ ;  /* 0x0000000b08097899 */ /* 0x000fe400080006ff */
[----:B------:R-:W-:Y:S02]  /*0590*/  USHF.L.U32 UR8, UR8, 0x1, URZ ;  /* 0x0000000108087899 */ /* 0x000fe400080006ff */
[----:B------:R-:W-:-:S04]  /*05a0*/  UIADD3 UR6, UPT, UPT, -UR6, 0x100000, URZ ;  /* 0x0010000006067890 */ /* 0x000fc8000fffe1ff */
[----:B------:R-:W-:Y:S02]  /*05b0*/  USHF.L.U32 UR7, UR6, 0xb, URZ ;  /* 0x0000000b06077899 */ /* 0x000fe400080006ff */
[----:B------:R-:W-:Y:S01]  /*05c0*/  USHF.L.U32 UR6, UR6, 0x1, URZ ;  /* 0x0000000106067899 */ /* 0x000fe200080006ff */
[----:B------:R-:W-:Y:S01]  /*05d0*/  ELECT P0, URZ, PT ;  /* 0x0000000000ff782f */ /* 0x000fe20003800000 */
[----:B-1----:R-:W-:Y:S01]  /*05e0*/  ULEA UR4, UR4, UR5, 0x18 ;  /* 0x0000000504047291 */ /* 0x002fe2000f8ec0ff */
[----:B------:R-:W1:Y:S11]  /*05f0*/  FENCE.VIEW.ASYNC.S ;  /* 0x00000000000073c6 */ /* 0x000e760000000000 */
[----:B-1----:R1:W2:Y:S01]  /*0600*/  SYNCS.EXCH.64 URZ, [UR4], UR8 ;  /* 0x0000000804ff75b2 */ /* 0x0022a20008000100 */
[----:B------:R1:W3:Y:S01]  /*0610*/  SYNCS.EXCH.64 URZ, [UR4+0x18], UR6 ;  /* 0x0000180604ff75b2 */ /* 0x0002e20008000100 */
[----:B------:R1:W4:Y:S01]  /*0620*/  SYNCS.EXCH.64 URZ, [UR4+0x8], UR8 ;  /* 0x0000080804ff75b2 */ /* 0x0003220008000100 */
[----:B------:R1:W1:Y:S01]  /*0630*/  SYNCS.EXCH.64 URZ, [UR4+0x20], UR6 ;  /* 0x0000200604ff75b2 */ /* 0x0002620008000100 */
[----:B------:R1:W1:Y:S01]  /*0640*/  SYNCS.EXCH.64 URZ, [UR4+0x10], UR8 ;  /* 0x0000100804ff75b2 */ /* 0x0002620008000100 */
[----:B------:R1:W1:Y:S01]  /*0650*/  SYNCS.EXCH.64 URZ, [UR4+0x28], UR6 ;  /* 0x0000280604ff75b2 */ /* 0x0002620008000100 */
[----:B------:R-:W-:Y:S01]  /*0660*/  NOP ;  /* 0x0000000000007918 */ /* 0x000fe20000000000 */
.L_x_9:
[----:B------:R-:W2:Y:S01]  /*0670*/  SHFL.IDX PT, R2, R142, RZ, 0x1f ;  /* 0x00001fff8e027589 */ /* 0x000ea200000e0000 */
[----:B------:R-:W-:Y:S01]  /*0680*/  NOP ;  /* 0x0000000000007918 */ /* 0x000fe20000000000 */
[----:B--2---:R-:W-:-:S13]  /*0690*/  ISETP.NE.AND P0, PT, R2, 0x1, PT ;  /* 0x000000010200780c */ /* 0x004fda0003f05270 */
[----:B------:R-:W-:Y:S05]  /*06a0*/  @P0 BRA `(.L_x_10) ;  /* 0x0000000000400947 */ /* 0x000fea0003800000 */
[----:B-1----:R-:W1:Y:S01]  /*06b0*/  S2UR UR4, SR_CgaCtaId ;  /* 0x00000000000479c3 */ /* 0x002e620000008800 */
        /* <DEDUP_REMOVED lines=12> */
[----:B-1----:R2:W1:Y:S01]  /*0780*/  SYNCS.EXCH.64 URZ, [UR4+0x30], UR8 ;  /* 0x0000300804ff75b2 */ /* 0x0024620008000100 */
[----:B------:R2:W1:Y:S02]  /*0790*/  SYNCS.EXCH.64 URZ, [UR4+0x38], UR6 ;  /* 0x0000380604ff75b2 */ /* 0x0004640008000100 */
[----:B--2---:R-:W-:Y:S01]  /*07a0*/  NOP ;  /* 0x0000000000007918 */ /* 0x004fe20000000000 */
.L_x_10:
[----:B------:R-:W2:Y:S01]  /*07b0*/  SHFL.IDX PT, R2, R142, RZ, 0x1f ;  /* 0x00001fff8e027589 */ /* 0x000ea200000e0000 */
[----:B------:R-:W-:Y:S01]  /*07c0*/  NOP ;  /* 0x0000000000007918 */ /* 0x000fe20000000000 */
[----:B--2---:R-:W-:-:S13]  /*07d0*/  ISETP.NE.AND P0, PT, R2, 0x3, PT ;  /* 0x000000030200780c */ /* 0x004fda0003f05270 */
[----:B------:R-:W-:Y:S05]  /*07e0*/  @P0 BRA `(.L_x_11) ;  /* 0x0000000000300947 */ /* 0x000fea0003800000 */
[----:B-1----:R-:W1:Y:S01]  /*07f0*/  S2UR UR6, SR_CgaCtaId ;  /* 0x00000000000679c3 */ /* 0x002e620000008800 */
[----:B------:R-:W-:Y:S01]  /*0800*/  UMOV UR4, 0x400 ;  /* 0x0000040000047882 */ /* 0x000fe20000000000 */
[----:B------:R-:W-:Y:S01]  /*0810*/  UMOV UR5, 0x20 ;  /* 0x0000002000057882 */ /* 0x000fe20000000000 */
[----:B------:R-:W-:Y:S01]  /*0820*/  ELECT P0, URZ, PT ;  /* 0x0000000000ff782f */ /* 0x000fe20003800000 */
[----:B-1----:R-:W-:Y:S02]  /*0830*/  ULEA UR6, UR6, UR4, 0x18 ;  /* 0x0000000406067291 */ /* 0x002fe4000f8ec0ff */
[----:B------:R-:W-:-:S04]  /*0840*/  UIADD3 UR4, UPT, UPT, -UR5, 0x100000, URZ ;  /* 0x0010000005047890 */ /* 0x000fc8000fffe1ff */
[----:B------:R-:W-:Y:S02]  /*0850*/  USHF.L.U32 UR5, UR4, 0xb, URZ ;  /* 0x0000000b04057899 */ /* 0x000fe400080006ff */
[----:B------:R-:W-:Y:S01]  /*0860*/  USHF.L.U32 UR4, UR4, 0x1, URZ ;  /* 0x0000000104047899 */ /* 0x000fe200080006ff */
[----:B------:R-:W1:Y:S11]  /*0870*/  FENCE.VIEW.ASYNC.S ;  /* 0x00000000000073c6 */ /* 0x000e760000000000 */
[----:B-1----:R2:W1:Y:S01]  /*0880*/  SYNCS.EXCH.64 URZ, [UR6+0x40], UR4 ;  /* 0x0000400406ff75b2 */ /* 0x0024620008000100 */
[----:B------:R2:W1:Y:S02]  /*0890*/  SYNCS.EXCH.64 URZ, [UR6+0x48], UR4 ;  /* 0x0000480406ff75b2 */ /* 0x0004640008000100 */
[----:B--2---:R-:W-:Y:S01]  /*08a0*/  NOP ;  /* 0x0000000000007918 */ /* 0x004fe20000000000 */
.L_x_11:
[----:B------:R-:W2:Y:S01]  /*08b0*/  SHFL.IDX PT, R2, R142, RZ, 0x1f ;  /* 0x00001fff8e027589 */ /* 0x000ea200000e0000 */
[----:B------:R-:W-:Y:S01]  /*08c0*/  NOP ;  /* 0x0000000000007918 */ /* 0x000fe20000000000 */
[----:B--2---:R-:W-:-:S13]  /*08d0*/  ISETP.NE.AND P0, PT, R2, 0x4, PT ;  /* 0x000000040200780c */ /* 0x004fda0003f05270 */
[----:B------:R-:W-:Y:S05]  /*08e0*/  @P0 BRA `(.L_x_12) ;  /* 0x00000000004c0947 */ /* 0x000fea0003800000 */
[----:B-1----:R-:W1:Y:S01]  /*08f0*/  S2UR UR6, SR_CgaCtaId ;  /* 0x00000000000679c3 */ /* 0x002e620000008800 */
[----:B------:R-:W-:Y:S01]  /*0900*/  UMOV UR4, 0x1e0 ;  /* 0x000001e000047882 */ /* 0x000fe20000000000 */
[----:B------:R-:W-:Y:S01]  /*0910*/  UMOV UR5, 0x400 ;  /* 0x0000040000057882 */ /* 0x000fe20000000000 */
[----:B------:R-:W-:Y:S01]  /*0920*/  USEL UR4, UR4, 0x1a0, UP3 ;  /* 0x000001a004047887 */ /* 0x000fe20009800000 */
[----:B------:R-:W-:Y:S01]  /*0930*/  UMOV UR8, 0x1 ;  /* 0x0000000100087882 */ /* 0x000fe20000000000 */
[----:B------:R-:W-:Y:S01]  /*0940*/  ELECT P0, URZ, PT ;  /* 0x0000000000ff782f */ /* 0x000fe20003800000 */
[----:B------:R-:W-:-:S04]  /*0950*/  UIADD3 UR8, UPT, UPT, -UR8, 0x100000, URZ ;  /* 0x0010000008087890 */ /* 0x000fc8000fffe1ff */
[----:B------:R-:W-:Y:S02]  /*0960*/  USHF.L.U32 UR9, UR8, 0xb, URZ ;  /* 0x0000000b08097899 */ /* 0x000fe400080006ff */
[----:B------:R-:W-:Y:S02]  /*0970*/  USHF.L.U32 UR8, UR8, 0x1, URZ ;  /* 0x0000000108087899 */ /* 0x000fe400080006ff */
[----:B-1----:R-:W-:Y:S02]  /*0980*/  ULEA UR6, UR6, UR5, 0x18 ;  /* 0x0000000506067291 */ /* 0x002fe4000f8ec0ff */
[----:B------:R-:W-:-:S04]  /*0990*/  UIADD3 UR4, UPT, UPT, -UR4, 0x100000, URZ ;  /* 0x0010000004047890 */ /* 0x000fc8000fffe1ff */
[----:B------:R-:W-:Y:S02]  /*09a0*/  USHF.L.U32 UR5, UR4, 0xb, URZ ;  /* 0x0000000b04057899 */ /* 0x000fe400080006ff */
[----:B------:R-:W-:Y:S01]  /*09b0*/  USHF.L.U32 UR4, UR4, 0x1, URZ ;  /* 0x0000000104047899 */ /* 0x000fe200080006ff */
[----:B------:R-:W1:Y:S03]  /*09c0*/  FENCE.VIEW.ASYNC.S ;  /* 0x00000000000073c6 */ /* 0x000e660000000000 */
[----:B-1----:R2:W1:Y:S08]  /*09d0*/  SYNCS.EXCH.64 URZ, [UR6+0x50], UR8 ;  /* 0x0000500806ff75b2 */ /* 0x0024700008000100 */
[----:B------:R2:W1:Y:S01]  /*09e0*/  SYNCS.EXCH.64 URZ, [UR6+0x60], UR4 ;  /* 0x0000600406ff75b2 */ /* 0x0004620008000100 */
[----:B------:R2:W1:Y:S01]  /*09f0*/  SYNCS.EXCH.64 URZ, [UR6+0x58], UR8 ;  /* 0x0000580806ff75b2 */ /* 0x0004620008000100 */
[----:B------:R2:W1:Y:S02]  /*0a00*/  SYNCS.EXCH.64 URZ, [UR6+0x68], UR4 ;  /* 0x0000680406ff75b2 */ /* 0x0004640008000100 */
[----:B--2---:R-:W-:Y:S01]  /*0a10*/  NOP ;  /* 0x0000000000007918 */ /* 0x004fe20000000000 */
.L_x_12:
        /* <DEDUP_REMOVED lines=18> */
[----:B------:R2:W1:Y:S01]  /*0b40*/  SYNCS.EXCH.64 URZ, [UR4+0x90], UR6 ;  /* 0x0000900604ff75b2 */ /* 0x0004620008000100 */
[----:B------:R2:W1:Y:S01]  /*0b50*/  SYNCS.EXCH.64 URZ, [UR4+0x78], UR8 ;  /* 0x0000780804ff75b2 */ /* 0x0004620008000100 */
[----:B------:R2:W1:Y:S01]  /*0b60*/  SYNCS.EXCH.64 URZ, [UR4+0x98], UR6 ;  /* 0x0000980604ff75b2 */ /* 0x0004620008000100 */
[----:B------:R2:W1:Y:S01]  /*0b70*/  SYNCS.EXCH.64 URZ, [UR4+0x80], UR8 ;  /* 0x0000800804ff75b2 */ /* 0x0004620008000100 */
[----:B------:R2:W1:Y:S01]  /*0b80*/  SYNCS.EXCH.64 URZ, [UR4+0xa0], UR6 ;  /* 0x0000a00604ff75b2 */ /* 0x0004620008000100 */
[----:B------:R2:W1:Y:S01]  /*0b90*/  SYNCS.EXCH.64 URZ, [UR4+0x88], UR8 ;  /* 0x0000880804ff75b2 */ /* 0x0004620008000100 */
[----:B------:R2:W1:Y:S02]  /*0ba0*/  SYNCS.EXCH.64 URZ, [UR4+0xa8], UR6 ;  /* 0x0000a80604ff75b2 */ /* 0x0004640008000100 */
[----:B--2---:R-:W-:Y:S01]  /*0bb0*/  NOP ;  /* 0x0000000000007918 */ /* 0x004fe20000000000 */
.L_x_13:
[----:B------:R-:W2:Y:S01]  /*0bc0*/  SHFL.IDX PT, R2, R142, RZ, 0x1f ;  /* 0x00001fff8e027589 */ /* 0x000ea200000e0000 */
[----:B------:R-:W1:Y:S01]  /*0bd0*/  S2UR UR61, SR_CgaCtaId ;  /* 0x00000000003d79c3 */ /* 0x000e620000008800 */
[----:B------:R-:W-:Y:S01]  /*0be0*/  NOP ;  /* 0x0000000000007918 */ /* 0x000fe20000000000 */
[----:B--2---:R-:W-:-:S13]  /*0bf0*/  ISETP.NE.AND P0, PT, R2, 0x3, PT ;  /* 0x000000030200780c */ /* 0x004fda0003f05270 */
[----:B-1----:R-:W-:Y:S05]  /*0c00*/  @P0 BRA `(.L_x_14) ;  /* 0x0000000000340947 */ /* 0x002fea0003800000 */
[----:B------:R-:W-:Y:S01]  /*0c10*/  UMOV UR4, 0x400 ;  /* 0x0000040000047882 */ /* 0x000fe20000000000 */
[----:B------:R-:W-:Y:S01]  /*0c20*/  UMOV UR6, 0x20 ;  /* 0x0000002000067882 */ /* 0x000fe20000000000 */
[----:B------:R-:W-:Y:S02]  /*0c30*/  ULEA UR4, UR61, UR4, 0x18 ;  /* 0x000000043d047291 */ /* 0x000fe4000f8ec0ff */
[----:B------:R-:W-:-:S04]  /*0c40*/  UIADD3 UR6, UPT, UPT, -UR6, 0x100000, URZ ;  /* 0x0010000006067890 */ /* 0x000fc8000fffe1ff */
[----:B------:R-:W-:Y:S02]  /*0c50*/  USHF.L.U32 UR7, UR6, 0xb, URZ ;  /* 0x0000000b06077899 */ /* 0x000fe400080006ff */
[----:B------:R-:W-:Y:S01]  /*0c60*/  USHF.L.U32 UR6, UR6, 0x1, URZ ;  /* 0x0000000106067899 */ /* 0x000fe200080006ff */
[----:B------:R-:W-:Y:S01]  /*0c70*/  ELECT P0, URZ, PT ;  /* 0x0000000000ff782f */ /* 0x000fe20003800000 */
[----:B------:R-:W1:Y:S10]  /*0c80*/  FENCE.VIEW.ASYNC.S ;  /* 0x00000000000073c6 */ /* 0x000e740000000000 */
[----:B-1----:R1:W2:Y:S01]  /*0c90*/  SYNCS.EXCH.64 URZ, [UR4+0xb0], UR6 ;  /* 0x0000b00604ff75b2 */ /* 0x0022a20008000100 */
[----:B------:R1:W1:Y:S01]  /*0ca0*/  SYNCS.EXCH.64 URZ, [UR4+0xc0], UR6 ;  /* 0x0000c00604ff75b2 */ /* 0x0002620008000100 */
[----:B------:R1:W1:Y:S01]  /*0cb0*/  SYNCS.EXCH.64 URZ, [UR4+0xb8], UR6 ;  /* 0x0000b80604ff75b2 */ /* 0x0002620008000100 */
[----:B------:R1:W1:Y:S01]  /*0cc0*/  SYNCS.EXCH.64 URZ, [UR4+0xc8], UR6 ;  /* 0x0000c80604ff75b2 */ /* 0x0002620008000100 */
[----:B------:R-:W-:Y:S01]  /*0cd0*/  NOP ;  /* 0x0000000000007918 */ /* 0x000fe20000000000 */
.L_x_14:
[----:B-1----:R-:W1:Y:S01]  /*0ce0*/  LDCU UR4, c[0x0][0x36c] ;  /* 0x00006d80ff0477ac */ /* 0x002e620008000800 */
[----:B------:R-:W-:Y:S01]  /*0cf0*/  ISETP.NE.OR P3, PT, R0, 0x2, !P3 ;  /* 0x000000020000780c */ /* 0x000fe20005f65670 */
[----:B------:R-:W-:Y:S01]  /*0d00*/  NOP ;  /* 0x0000000000007918 */ /* 0x000fe20000000000 */
[----:B------:R-:W-:Y:S01]  /*0d10*/  LOP3.LUT R0, R131, 0x1f, RZ, 0xc0, !PT ;  /* 0x0000001f83007812 */ /* 0x000fe200078ec0ff */
[----:B------:R-:W-:Y:S02]  /*0d20*/  UISETP.NE.AND UP4, UPT, UR22, URZ, UPT ;  /* 0x000000ff1600728c */ /* 0x000fe4000bf85270 */
[----:B-1----:R-:W-:-:S09]  /*0d30*/  UISETP.EQ.U32.AND UP5, UPT, UR4, 0x1, UPT ;  /* 0x000000010400788c */ /* 0x002fd2000bfa2070 */
[----:B------:R-:W-:Y:S05]  /*0d40*/  BRA.U !UP5, `(.L_x_15) ;  /* 0x000000010d087547 */ /* 0x000fea000b800000 */
[----:B--234-:R-:W-:Y:S01]  /*0d50*/  UCGABAR_ARV ;  /* 0x00000000000079c7 */ /* 0x01cfe20008000000 */
[----:B------:R-:W-:Y:S05]  /*0d60*/  BRA `(.L_x_16) ;  /* 0x0000000000047947 */ /* 0x000fea0003800000 */
.L_x_15:
[----:B--234-:R-:W-:Y:S01]  /*0d70*/  NOP ;  /* 0x0000000000007918 */ /* 0x01cfe20000000000 */
.L_x_16:
[----:B------:R-:W1:Y:S01]  /*0d80*/  S2UR UR7, SR_CTAID.X ;  /* 0x00000000000779c3 */ /* 0x000e620000002500 */
[----:B------:R-:W-:-:S05]  /*0d90*/  CS2R.32 R3, SR_CgaSize ;  /* 0x0000000000037805 */ /* 0x000fca0000008a00 */
[----:B------:R-:W-:-:S05]  /*0da0*/  IMAD R3, R3, -0xa0, RZ ;  /* 0xffffff6003037824 */ /* 0x000fca00078e02ff */
[----:B------:R-:W-:-:S14]  /*0db0*/  R2UR UR5, R3 ;  /* 0x00000000030572ca */ /* 0x000fdc00000e0000 */
[----:B------:R-:W2:Y:S01]  /*0dc0*/  LDCU UR5, c[0x0][UR5+0x2b0] ;  /* 0x00005600050577ac */ /* 0x000ea20008000800 */
[----:B------:R-:W-:-:S05]  /*0dd0*/  CS2R.32 R3, SR_CgaSize ;  /* 0x0000000000037805 */ /* 0x000fca0000008a00 */
[----:B------:R-:W-:-:S05]  /*0de0*/  IMAD R3, R3, -0xa0, RZ ;  /* 0xffffff6003037824 */ /* 0x000fca00078e02ff */
[----:B------:R-:W-:-:S14]  /*0df0*/  R2UR UR4, R3 ;  /* 0x00000000030472ca */ /* 0x000fdc00000e0000 */
[----:B------:R-:W3:Y:S01]  /*0e00*/  LDCU UR4, c[0x0][UR4+0x2b4] ;  /* 0x00005680040477ac */ /* 0x000ee20008000800 */
[----:B------:R-:W4:Y:S01]  /*0e10*/  S2UR UR8, SR_CTAID.Y ;  /* 0x00000000000879c3 */ /* 0x000f220000002600 */
[----:B------:R-:W3:Y:S01]  /*0e20*/  LDCU UR23, c[0x0][0xb24] ;  /* 0x00016480ff1777ac */ /* 0x000ee20008000800 */
[----:B------:R-:W-:-:S05]  /*0e30*/  CS2R.32 R3, SR_CgaSize ;  /* 0x0000000000037805 */ /* 0x000fca0000008a00 */
[----:B------:R-:W-:-:S05]  /*0e40*/  IMAD R3, R3, -0xa0, RZ ;  /* 0xffffff6003037824 */ /* 0x000fca00078e02ff */
[----:B------:R-:W-:-:S14]  /*0e50*/  R2UR UR58, R3 ;  /* 0x00000000033a72ca */ /* 0x000fdc00000e0000 */
[----:B------:R-:W3:Y:S01]  /*0e60*/  LDCU UR58, c[0x0][UR58+0x2a0] ;  /* 0x000054003a3a77ac */ /* 0x000ee20008000800 */
[----:B------:R-:W1:Y:S01]  /*0e70*/  S2UR UR36, SR_CTAID.Z ;  /* 0x00000000002479c3 */ /* 0x000e620000002700 */
[----:B------:R-:W-:-:S05]  /*0e80*/  CS2R.32 R3, SR_CgaSize ;  /* 0x0000000000037805 */ /* 0x000fca0000008a00 */
[----:B------:R-:W-:-:S05]  /*0e90*/  IMAD R3, R3, -0xa0, RZ ;  /* 0xffffff6003037824 */ /* 0x000fca00078e02ff */
[----:B------:R-:W-:-:S14]  /*0ea0*/  R2UR UR55, R3 ;  /* 0x00000000033772ca */ /* 0x000fdc00000e0000 */
[----:B------:R-:W3:Y:S01]  /*0eb0*/  LDCU UR55, c[0x0][UR55+0x2a4] ;  /* 0x00005480373777ac */ /* 0x000ee20008000800 */
[----:B------:R-:W3:Y:S01]  /*0ec0*/  LDCU UR40, c[0x0][0xb24] ;  /* 0x00016480ff2877ac */ /* 0x000ee20008000800 */
[----:B-1----:R-:W-:Y:S01]  /*0ed0*/  I2FP.F32.U32 R3, UR7 ;  /* 0x0000000700037c45 */ /* 0x002fe20008201000 */
[----:B------:R-:W1:Y:S04]  /*0ee0*/  LDCU UR25, c[0x0][0xb30] ;  /* 0x00016600ff1977ac */ /* 0x000e680008000800 */
[----:B--2---:R-:W-:Y:S01]  /*0ef0*/  FMUL R3, R3, UR5 ;  /* 0x0000000503037c20 */ /* 0x004fe20008400000 */
[----:B------:R-:W-:Y:S01]  /*0f00*/  USHF.L.U32 UR28, UR61, 0xd, URZ ;  /* 0x0000000d3d1c7899 */ /* 0x000fe200080006ff */
[----:B----4-:R-:W-:Y:S01]  /*0f10*/  I2FP.F32.U32 R2, UR8 ;  /* 0x0000000800027c45 */ /* 0x010fe20008201000 */
[----:B---3--:R-:W-:-:S03]  /*0f20*/  UISETP.GE.AND UP2, UPT, UR23, 0x1, UPT ;  /* 0x000000011700788c */ /* 0x008fc6000bf46270 */
[----:B------:R-:W2:Y:S01]  /*0f30*/  F2I.U32.TRUNC.NTZ R3, R3 ;  /* 0x0000000300037305 */ /* 0x000ea2000020f000 */
[----:B------:R-:W-:Y:S01]  /*0f40*/  UMOV UR46, UR7 ;  /* 0x00000007002e7c82 */ /* 0x000fe20008000000 */
[----:B------:R-:W-:Y:S01]  /*0f50*/  FMUL R2, R2, UR4 ;  /* 0x0000000402027c20 */ /* 0x000fe20008400000 */
[----:B------:R-:W-:-:S05]  /*0f60*/  UMOV UR45, UR8 ;  /* 0x00000008002d7c82 */ /* 0x000fca0008000000 */
[----:B------:R-:W3:Y:S01]  /*0f70*/  F2I.U32.TRUNC.NTZ R2, R2 ;  /* 0x0000000200027305 */ /* 0x000ee2000020f000 */
[----:B--2---:R-:W-:Y:S02]  /*0f80*/  R2UR UR4, R3 ;  /* 0x00000000030472ca */ /* 0x004fe400000e0000 */
[----:B---3--:R-:W-:Y:S02]  /*0f90*/  R2UR UR6, R2 ;  /* 0x00000000020672ca */ /* 0x008fe400000e0000 */
[----:B------:R-:W-:-:S09]  /*0fa0*/  PRMT R2, RZ, 0x7610, R2 ;  /* 0x00007610ff027816 */ /* 0x000fd20000000002 */
[----:B------:R-:W-:-:S04]  /*0fb0*/  UIADD3 UR5, UPT, UPT, -UR4, URZ, URZ ;  /* 0x000000ff04057290 */ /* 0x000fc8000fffe1ff */
[----:B------:R-:W-:Y:S02]  /*0fc0*/  UIMAD UR58, UR58, UR5, UR7 ;  /* 0x000000053a3a72a4 */ /* 0x000fe4000f8e0207 */
[----:B------:R-:W-:-:S04]  /*0fd0*/  UIADD3 UR4, UPT, UPT, -UR6, URZ, URZ ;  /* 0x000000ff06047290 */ /* 0x000fc8000fffe1ff */
[----:B------:R-:W-:Y:S01]  /*0fe0*/  UIMAD UR55, UR55, UR4, UR8 ;  /* 0x00000004373772a4 */ /* 0x000fe2000f8e0208 */
[----:B-1----:R-:W-:Y:S11]  /*0ff0*/  BRA.U UP4, `(.L_x_17) ;  /* 0x0000000104247547 */ /* 0x002ff6000b800000 */
[----:B------:R-:W-:Y:S02]  /*1000*/  UISETP.NE.AND UP0, UPT, UR55, URZ, UPT ;  /* 0x000000ff3700728c */ /* 0x000fe4000bf05270 */
[----:B------:R-:W-:Y:S02]  /*1010*/  UISETP.NE.AND UP1, UPT, UR55, 0x1, UPT ;  /* 0x000000013700788c */ /* 0x000fe4000bf25270 */
[----:B------:R-:W-:Y:S02]  /*1020*/  UISETP.EQ.OR UP0, UPT, UR58, URZ, !UP0 ;  /* 0x000000ff3a00728c */ /* 0x000fe4000c702670 */
[----:B------:R-:W-:Y:S02]  /*1030*/  USEL UR4, URZ, 0x2, UP1 ;  /* 0x00000002ff047887 */ /* 0x000fe40008800000 */
[----:B------:R-:W-:Y:S02]  /*1040*/  USEL UR5, URZ, 0x1, !UP0 ;  /* 0x00000001ff057887 */ /* 0x000fe4000c000000 */
[----:B------:R-:W-:-:S04]  /*1050*/  UISETP.NE.AND UP0, UPT, UR58, URZ, UPT ;  /* 0x000000ff3a00728c */ /* 0x000fc8000bf05270 */
[----:B------:R-:W-:-:S04]  /*1060*/  USEL UR4, UR4, 0x2, UP0 ;  /* 0x0000000204047887 */ /* 0x000fc80008000000 */
[----:B------:R-:W-:-:S06]  /*1070*/  UIADD3 UR4, UPT, UPT, UR5, UR4, URZ ;  /* 0x0000000405047290 */ /* 0x000fcc000fffe0ff */
[----:B------:R-:W-:Y:S02]  /*1080*/  MOV R2, UR4 ;  /* 0x0000000400027c02 */ /* 0x000fe40008000f00 */
.L_x_17:
[----:B------:R-:W-:Y:S05]  /*1090*/  BRA.U !UP2, `(.L_x_18) ;  /* 0x000000010ad47547 */ /* 0x000fea000b800000 */
[----:B------:R-:W1:Y:S01]  /*10a0*/  LDCU.128 UR12, c[0x0][0xb10] ;  /* 0x00016200ff0c77ac */ /* 0x000e620008000c00 */
[----:B------:R-:W2:Y:S01]  /*10b0*/  LDCU UR6, c[0x0][0x370] ;  /* 0x00006e00ff0677ac */ /* 0x000ea20008000800 */
[----:B------:R-:W3:Y:S01]  /*10c0*/  LDCU UR5, c[0x0][0x374] ;  /* 0x00006e80ff0577ac */ /* 0x000ee20008000800 */
[----:B------:R-:W4:Y:S01]  /*10d0*/  LDCU UR24, c[0x0][0xb0c] ;  /* 0x00016180ff1877ac */ /* 0x000f220008000800 */
[----:B------:R-:W4:Y:S01]  /*10e0*/  LDCU UR4, c[0x0][0xb20] ;  /* 0x00016400ff0477ac */ /* 0x000f220008000800 */
[----:B------:R-:W4:Y:S01]  /*10f0*/  LDCU.64 UR8, c[0x0][0xb28] ;  /* 0x00016500ff0877ac */ /* 0x000f220008000a00 */
[----:B-1----:R-:W-:Y:S02]  /*1100*/  UISETP.NE.AND UP0, UPT, UR14, 0x1, UPT ;  /* 0x000000010e00788c */ /* 0x002fe4000bf05270 */
[----:B---3--:R-:W-:Y:S02]  /*1110*/  UIMAD.WIDE.U32 UR10, UR5, UR15, URZ ;  /* 0x0000000f050a72a5 */ /* 0x008fe4000f8e00ff */
[----:B--2---:R-:W-:-:S02]  /*1120*/  UIMAD.WIDE.U32 UR18, UR6, UR12, URZ ;  /* 0x0000000c061272a5 */ /* 0x004fc4000f8e00ff */
[----:B----4-:R-:W-:Y:S02]  /*1130*/  UISETP.NE.AND UP1, UPT, UR24, 0x1, UPT ;  /* 0x000000011800788c */ /* 0x010fe4000bf25270 */
[----:B------:R-:W-:Y:S01]  /*1140*/  UISETP.NE.AND UP2, UPT, UR23, 0x1, UPT ;  /* 0x000000011700788c */ /* 0x000fe2000bf45270 */
[----:B------:R-:W-:Y:S02]  /*1150*/  UMOV UR10, UR11 ;  /* 0x0000000b000a7c82 */ /* 0x000fe40008000000 */
[----:B------:R-:W-:Y:S01]  /*1160*/  UMOV UR18, UR19 ;  /* 0x0000001300127c82 */ /* 0x000fe20008000000 */
[----:B------:R-:W-:Y:S02]  /*1170*/  @UP0 USHF.R.U32.HI UR5, URZ, UR4, UR10 ;  /* 0x00000004ff050299 */ /* 0x000fe4000801160a */
[----:B------:R-:W-:Y:S02]  /*1180*/  UIMAD.WIDE.U32 UR20, UR45, UR15, URZ ;  /* 0x0000000f2d1472a5 */ /* 0x000fe4000f8e00ff */
[----:B------:R-:W-:-:S02]  /*1190*/  UIMAD.WIDE.U32 UR10, UR5, UR8, URZ ;  /* 0x00000008050a72a5 */ /* 0x000fc4000f8e00ff */
[----:B------:R-:W-:Y:S02]  /*11a0*/  @UP1 USHF.R.U32.HI UR6, URZ, UR13, UR18 ;  /* 0x0000000dff061299 */ /* 0x000fe40008011612 */
[----:B------:R-:W-:Y:S02]  /*11b0*/  UIMAD.WIDE.U32 UR16, UR46, UR12, URZ ;  /* 0x0000000c2e1072a5 */ /* 0x000fe4000f8e00ff */
[----:B------:R-:W-:Y:S01]  /*11c0*/  UIMAD.WIDE.U32 UR18, UR6, UR8, URZ ;  /* 0x00000008061272a5 */ /* 0x000fe2000f8e00ff */
[----:B------:R-:W-:Y:S01]  /*11d0*/  UMOV UR20, UR21 ;  /* 0x0000001500147c82 */ /* 0x000fe20008000000 */
[----:B------:R-:W-:Y:S01]  /*11e0*/  UMOV UR10, UR11 ;  /* 0x0000000b000a7c82 */ /* 0x000fe20008000000 */
[----:B------:R-:W-:Y:S02]  /*11f0*/  USHF.R.U32.HI UR20, URZ, UR4, UR20 ;  /* 0x00000004ff147299 */ /* 0x000fe40008011614 */
[----:B------:R-:W-:Y:S02]  /*1200*/  @UP2 USHF.R.U32.HI UR5, URZ, UR9, UR10 ;  /* 0x00000009ff052299 */ /* 0x000fe4000801160a */
[----:B------:R-:W-:Y:S01]  /*1210*/  UMOV UR7, UR19 ;  /* 0x0000001300077c82 */ /* 0x000fe20008000000 */
[----:B------:R-:W-:Y:S01]  /*1220*/  UMOV UR16, UR17 ;  /* 0x0000001100107c82 */ /* 0x000fe20008000000 */
[----:B------:R-:W-:-:S02]  /*1230*/  @UP2 USHF.R.U32.HI UR6, URZ, UR9, UR7 ;  /* 0x00000009ff062299 */ /* 0x000fc40008011607 */
[----:B------:R-:W-:Y:S02]  /*1240*/  USHF.R.U32.HI UR13, URZ, UR13, UR16 ;  /* 0x0000000dff0d7299 */ /* 0x000fe40008011610 */
[----:B------:R-:W-:Y:S02]  /*1250*/  USEL UR4, UR45, UR20, !UP0 ;  /* 0x000000142d047287 */ /* 0x000fe4000c000000 */
[----:B------:R-:W-:Y:S02]  /*1260*/  UIMAD UR7, UR5, UR23, URZ ;  /* 0x00000017050772a4 */ /* 0x000fe4000f8e02ff */
[----:B------:R-:W-:Y:S02]  /*1270*/  USEL UR5, UR46, UR13, !UP1 ;  /* 0x0000000d2e057287 */ /* 0x000fe4000c800000 */
[----:B------:R-:W-:Y:S02]  /*1280*/  UIMAD UR12, UR6, UR23, URZ ;  /* 0x00000017060c72a4 */ /* 0x000fe4000f8e02ff */
[----:B------:R-:W-:-:S02]  /*1290*/  UISETP.GE.AND UP0, UPT, UR4, UR7, UPT ;  /* 0x000000070400728c */ /* 0x000fc4000bf06270 */
[----:B------:R-:W-:Y:S02]  /*12a0*/  UIMAD.WIDE.U32 UR10, UR4, UR8, URZ ;  /* 0x00000008040a72a5 */ /* 0x000fe4000f8e00ff */
[----:B------:R-:W-:Y:S02]  /*12b0*/  UISETP.GE.OR UP0, UPT, UR5, UR12, UP0 ;  /* 0x0000000c0500728c */ /* 0x000fe40008706670 */
[----:B------:R-:W-:Y:S02]  /*12c0*/  UIMAD.WIDE.U32 UR12, UR5, UR8, URZ ;  /* 0x00000008050c72a5 */ /* 0x000fe4000f8e00ff */
[----:B------:R-:W-:Y:S01]  /*12d0*/  UIADD3 UR10, UPT, UPT, -UR4, URZ, URZ ;  /* 0x000000ff040a7290 */ /* 0x000fe2000fffe1ff */
[----:B------:R-:W-:Y:S01]  /*12e0*/  UMOV UR8, UR11 ;  /* 0x0000000b00087c82 */ /* 0x000fe20008000000 */
[----:B------:R-:W-:Y:S02]  /*12f0*/  UIADD3 UR11, UPT, UPT, -UR5, URZ, URZ ;  /* 0x000000ff050b7290 */ /* 0x000fe4000fffe1ff */
[----:B------:R-:W-:-:S03]  /*1300*/  USHF.R.U32.HI UR8, URZ, UR9, UR8 ;  /* 0x00000009ff087299 */ /* 0x000fc60008011608 */
[----:B------:R-:W-:Y:S01]  /*1310*/  @!UP0 UMOV UR7, UR13 ;  /* 0x0000000d00078c82 */ /* 0x000fe20008000000 */
[----:B------:R-:W-:Y:S02]  /*1320*/  UIMAD UR45, UR14, UR10, UR45 ;  /* 0x0000000a0e2d72a4 */ /* 0x000fe4000f8e022d */
[----:B------:R-:W-:Y:S02]  /*1330*/  USEL UR8, UR4, UR8, !UP2 ;  /* 0x0000000804087287 */ /* 0x000fe4000d000000 */
[----:B------:R-:W-:Y:S02]  /*1340*/  @!UP0 USHF.R.U32.HI UR7, URZ, UR9, UR7 ;  /* 0x00000009ff078299 */ /* 0x000fe40008011607 */
[----:B------:R-:W-:Y:S02]  /*1350*/  UIADD3 UR9, UPT, UPT, -UR8, URZ, URZ ;  /* 0x000000ff08097290 */ /* 0x000fe4000fffe1ff */
[----:B------:R-:W-:Y:S02]  /*1360*/  @!UP0 USEL UR7, UR5, UR7, !UP2 ;  /* 0x0000000705078287 */ /* 0x000fe4000d000000 */
[----:B------:R-:W-:-:S02]  /*1370*/  UIMAD UR9, UR23, UR9, UR4 ;  /* 0x00000009170972a4 */ /* 0x000fc4000f8e0204 */
[----:B------:R-:W-:Y:S02]  /*1380*/  @!UP0 UIADD3 UR8, UPT, UPT, UR8, -UR7, URZ ;  /* 0x8000000708088290 */ /* 0x000fe4000fffe0ff */
[----:B------:R-:W-:Y:S02]  /*1390*/  @!UP0 UIMAD UR6, UR9, UR6, UR7 ;  /* 0x00000006090682a4 */ /* 0x000fe4000f8e0207 */
[----:B------:R-:W-:Y:S02]  /*13a0*/  @!UP0 UIMAD UR4, UR8, UR23, UR5 ;  /* 0x00000017080482a4 */ /* 0x000fe4000f8e0205 */
[----:B------:R-:W-:Y:S02]  /*13b0*/  UIMAD UR46, UR24, UR11, UR46 ;  /* 0x0000000b182e72a4 */ /* 0x000fe4000f8e022e */
[----:B------:R-:W-:Y:S01]  /*13c0*/  UIMAD UR45, UR4, UR14, UR45 ;  /* 0x0000000e042d72a4 */ /* 0x000fe2000f8e022d */
[----:B------:R-:W-:Y:S02]  /*13d0*/  @!UP0 UMOV UR5, UR6 ;  /* 0x0000000600058c82 */ /* 0x000fe40008000000 */
[----:B------:R-:W-:-:S12]  /*13e0*/  UIMAD UR46, UR5, UR24, UR46 ;  /* 0x00000018052e72a4 */ /* 0x000fd8000f8e022e */
.L_x_18:
[----:B------:R-:W-:Y:S02]  /*13f0*/  UISETP.NE.AND UP1, UPT, UR25, 0x1, UPT ;  /* 0x000000011900788c */ /* 0x000fe4000bf25270 */
[----:B------:R-:W-:Y:S02]  /*1400*/  UISETP.NE.AND UP0, UPT, UR22, 0x2, UPT ;  /* 0x000000021600788c */ /* 0x000fe4000bf05270 */
[----:B------:R-:W-:-:S05]  /*1410*/  ULOP3.LUT UR28, UR28, 0x2000, URZ, 0xc0, !UPT ;  /* 0x000020001c1c7892 */ /* 0x000fca000f8ec0ff */
[----:B------:R-:W-:Y:S07]  /*1420*/  BRA.U UP1, `(.L_x_19) ;  /* 0x0000000101447547 */ /* 0x000fee000b800000 */
[----:B------:R-:W1:Y:S01]  /*1430*/  LDCU.128 UR8, c[0x0][0xb10] ;  /* 0x00016200ff0877ac */ /* 0x000e620008000c00 */
[----:B------:R-:W2:Y:S01]  /*1440*/  LDCU UR12, c[0x0][0xb0c] ;  /* 0x00016180ff0c77ac */ /* 0x000ea20008000800 */
[----:B------:R-:W3:Y:S01]  /*1450*/  LDCU UR13, c[0x0][0xb20] ;  /* 0x00016400ff0d77ac */ /* 0x000ee20008000800 */
[----:B-1----:R-:W-:Y:S02]  /*1460*/  UIMAD.WIDE.U32 UR6, UR46, UR8, URZ ;  /* 0x000000082e0672a5 */ /* 0x002fe4000f8e00ff */
[----:B------:R-:W-:Y:S02]  /*1470*/  UIMAD.WIDE.U32 UR4, UR45, UR11, URZ ;  /* 0x0000000b2d0472a5 */ /* 0x000fe4000f8e00ff */
[----:B--2---:R-:W-:Y:S02]  /*1480*/  UISETP.NE.AND UP2, UPT, UR12, 0x1, UPT ;  /* 0x000000010c00788c */ /* 0x004fe4000bf45270 */
[----:B------:R-:W-:Y:S01]  /*1490*/  UISETP.NE.AND UP1, UPT, UR10, 0x1, UPT ;  /* 0x000000010a00788c */ /* 0x000fe2000bf25270 */
[----:B------:R-:W-:-:S02]  /*14a0*/  UMOV UR6, UR7 ;  /* 0x0000000700067c82 */ /* 0x000fc40008000000 */
[----:B------:R-:W-:Y:S01]  /*14b0*/  UMOV UR4, UR5 ;  /* 0x0000000500047c82 */ /* 0x000fe20008000000 */
[----:B------:R-:W-:Y:S02]  /*14c0*/  USHF.R.U32.HI UR6, URZ, UR9, UR6 ;  /* 0x00000009ff067299 */ /* 0x000fe40008011606 */
[----:B---3--:R-:W-:Y:S02]  /*14d0*/  USHF.R.U32.HI UR4, URZ, UR13, UR4 ;  /* 0x0000000dff047299 */ /* 0x008fe40008011604 */
[----:B------:R-:W-:Y:S02]  /*14e0*/  USEL UR5, UR46, UR6, !UP2 ;  /* 0x000000062e057287 */ /* 0x000fe4000d000000 */
[----:B------:R-:W-:-:S04]  /*14f0*/  USEL UR4, UR45, UR4, !UP1 ;  /* 0x000000042d047287 */ /* 0x000fc8000c800000 */
[----:B------:R-:W-:Y:S02]  /*1500*/  UIADD3 UR6, UPT, UPT, UR5, -UR4, URZ ;  /* 0x8000000405067290 */ /* 0x000fe4000fffe0ff */
[----:B------:R-:W-:Y:S02]  /*1510*/  UIADD3 UR4, UPT, UPT, -UR5, UR4, URZ ;  /* 0x0000000405047290 */ /* 0x000fe4000fffe1ff */
[----:B------:R-:W-:Y:S02]  /*1520*/  UIMAD UR45, UR6, UR10, UR45 ;  /* 0x0000000a062d72a4 */ /* 0x000fe4000f8e022d */
[----:B------:R-:W-:-:S12]  /*1530*/  UIMAD UR46, UR4, UR12, UR46 ;  /* 0x0000000c042e72a4 */ /* 0x000fd8000f8e022e */
.L_x_19:
[----:B------:R-:W-:Y:S05]  /*1540*/  BRA.U !UP5, `(.L_x_20) ;  /* 0x000000010d0c7547 */ /* 0x000fea000b800000 */
[----:B------:R-:W-:Y:S01]  /*1550*/  UCGABAR_WAIT ;  /* 0x0000000000007dc7 */ /* 0x000fe20008000000 */
[----:B------:R-:W-:Y:S01]  /*1560*/  CCTL.IVALL ;  /* 0x00000000ff00798f */ /* 0x000fe20002000000 */
[----:B------:R-:W-:Y:S05]  /*1570*/  BRA `(.L_x_21) ;  /* 0x0000000000047947 */ /* 0x000fea0003800000 */
.L_x_20:
[----:B------:R-:W-:Y:S06]  /*1580*/  BAR.SYNC.DEFER_BLOCKING 0x0 ;  /* 0x0000000000007b1d */ /* 0x000fec0000010000 */
.L_x_21:
[----:B------:R-:W-:Y:S05]  /*1590*/  BRA.U UP0, `(.L_x_22) ;  /* 0x0000001100887547 */ /* 0x000fea000b800000 */
[----:B------:R-:W1:Y:S01]  /*15a0*/  LDCU UR6, c[0x0][0x38c] ;  /* 0x00007180ff0677ac */ /* 0x000e620008000800 */
[----:B------:R-:W-:Y:S01]  /*15b0*/  PLOP3.LUT P1, PT, PT, PT, UP3, 0x80, 0x8 ;  /* 0x000000000008781c */ /* 0x000fe20003f2f038 */
[----:B------:R-:W-:Y:S01]  /*15c0*/  IMAD.MOV.U32 R12, RZ, RZ, 0x1 ;  /* 0x00000001ff0c7424 */ /* 0x000fe200078e00ff */
[----:B------:R-:W-:Y:S01]  /*15d0*/  ISETP.EQ.OR P2, PT, R0, RZ, P3 ;  /* 0x000000ff0000720c */ /* 0x000fe20001f42670 */
[----:B------:R-:W-:Y:S01]  /*15e0*/  UMOV UR7, 0x400 ;  /* 0x0000040000077882 */ /* 0x000fe20000000000 */
[----:B------:R-:W-:Y:S01]  /*15f0*/  UISETP.NE.AND UP1, UPT, UR22, URZ, UPT ;  /* 0x000000ff1600728c */ /* 0x000fe2000bf25270 */
[----:B------:R-:W-:Y:S01]  /*1600*/  PLOP3.LUT P1, PT, P1, PT, PT, 0x8, 0x80 ;  /* 0x000000000080781c */ /* 0x000fe20000f2e170 */
[----:B------:R-:W-:Y:S01]  /*1610*/  ULEA UR7, UR61, UR7, 0x18 ;  /* 0x000000073d077291 */ /* 0x000fe2000f8ec0ff */
[----:B------:R-:W-:Y:S01]  /*1620*/  CS2R R10, SRZ ;  /* 0x00000000000a7805 */ /* 0x000fe2000001ff00 */
[----:B------:R-:W-:Y:S01]  /*1630*/  IMAD.MOV.U32 R9, RZ, RZ, RZ ;  /* 0x000000ffff097224 */ /* 0x000fe200078e00ff */
[----:B------:R-:W2:Y:S01]  /*1640*/  LDCU UR41, c[0x0][0x370] ;  /* 0x00006e00ff2977ac */ /* 0x000ea20008000800 */
[----:B------:R-:W-:Y:S01]  /*1650*/  IMAD.MOV.U32 R8, RZ, RZ, 0x1 ;  /* 0x00000001ff087424 */ /* 0x000fe200078e00ff */
[----:B------:R-:W3:Y:S01]  /*1660*/  LDCU.64 UR26, c[0x0][0x348] ;  /* 0x00006900ff1a77ac */ /* 0x000ee20008000a00 */
[----:B-1----:R-:W-:-:S02]  /*1670*/  UIADD3 UR5, UPT, UPT, UR6, 0x7f, URZ ;  /* 0x0000007f06057890 */ /* 0x002fc4000fffe0ff */
[----:B------:R-:W-:Y:S02]  /*1680*/  USHF.R.U32.HI UR47, URZ, 0x7, UR28 ;  /* 0x00000007ff2f7899 */ /* 0x000fe4000801161c */
[----:B------:R-:W-:Y:S02]  /*1690*/  USHF.R.S32.HI UR4, URZ, 0x1f, UR5 ;  /* 0x0000001fff047899 */ /* 0x000fe40008011405 */
[----:B------:R-:W-:Y:S02]  /*16a0*/  UIADD3 UR48, UPT, UPT, UR6, 0xfe, URZ ;  /* 0x000000fe06307890 */ /* 0x000fe4000fffe0ff */
[----:B------:R-:W-:Y:S01]  /*16b0*/  ULEA.HI UR4, UR4, UR5, URZ, 0x7 ;  /* 0x0000000504047291 */ /* 0x000fe2000f8f38ff */
[----:B------:R-:W1:Y:S03]  /*16c0*/  LDCU UR39, c[0x0][0x374] ;  /* 0x00006e80ff2777ac */ /* 0x000e660008000800 */
[----:B------:R-:W-:-:S02]  /*16d0*/  USHF.R.S32.HI UR43, URZ, 0x7, UR4 ;  /* 0x00000007ff2b7899 */ /* 0x000fc40008011404 */
[----:B------:R-:W-:Y:S02]  /*16e0*/  UIADD3 UR4, UPT, UPT, UR6, -0x1, URZ ;  /* 0xffffffff06047890 */ /* 0x000fe4000fffe0ff */
[----:B------:R-:W-:Y:S02]  /*16f0*/  UISETP.LT.U32.AND UP0, UPT, UR43, 0x3, UPT ;  /* 0x000000032b00788c */ /* 0x000fe4000bf01070 */
[----:B------:R-:W-:Y:S02]  /*1700*/  UISETP.GE.U32.AND UP2, UPT, UR4, -0xff, UPT ;  /* 0xffffff010400788c */ /* 0x000fe4000bf46070 */
[----:B------:R-:W-:Y:S02]  /*1710*/  USEL UR42, UR43, 0x3, UP0 ;  /* 0x000000032b2a7887 */ /* 0x000fe40008000000 */
[----:B------:R-:W-:Y:S02]  /*1720*/  USEL UR24, UR34, 0x2, UP1 ;  /* 0x0000000222187887 */ /* 0x000fe40008800000 */
[----:B------:R-:W-:-:S02]  /*1730*/  UIADD3 UR21, UPT, UPT, UR42, -0x1, URZ ;  /* 0xffffffff2a157890 */ /* 0x000fc4000fffe0ff */
[----:B------:R-:W-:Y:S02]  /*1740*/  UIADD3 UR29, UPT, UPT, UR7, 0x4400, UR28 ;  /* 0x00004400071d7890 */ /* 0x000fe4000fffe01c */
[----:B------:R-:W-:Y:S02]  /*1750*/  UIADD3 UR44, UPT, UPT, UR43, -UR42, URZ ;  /* 0x8000002a2b2c7290 */ /* 0x000fe4000fffe0ff */
[----:B------:R-:W-:Y:S01]  /*1760*/  @UP2 UIADD3 UR21, UPT, UPT, UR42, URZ, URZ ;  /* 0x000000ff2a152290 */ /* 0x000fe2000fffe0ff */
[----:B------:R-:W-:-:S03]  /*1770*/  UMOV UR5, URZ ;  /* 0x000000ff00057c82 */ /* 0x000fc60008000000 */
[----:B-123--:R-:W-:-:S12]  /*1780*/  UIADD3 UR21, UPT, UPT, UR21, 0x1, URZ ;  /* 0x0000000115157890 */ /* 0x00efd8000fffe0ff */
.L_x_42:
[----:B------:R-:W-:-:S09]  /*1790*/  UISETP.NE.AND UP0, UPT, UR61, URZ, UPT ;  /* 0x000000ff3d00728c */ /* 0x000fd2000bf05270 */
[----:B------:R-:W-:Y:S05]  /*17a0*/  BRA.U UP0, `(.L_x_23) ;  /* 0x0000000100287547 */ /* 0x000fea000b800000 */
[----:B------:R-:W-:Y:S02]  /*17b0*/  LEA R0, R9, UR7, 0x3 ;  /* 0x0000000709007c11 */ /* 0x000fe4000f8e18ff */
[----:B------:R-:W-:-:S04]  /*17c0*/  SHF.L.U32 R2, R8, 0x1f, RZ ;  /* 0x0000001f08027819 */ /* 0x000fc800000006ff */
[----:B------:R-:W1:Y:S02]  /*17d0*/  SYNCS.PHASECHK.TRANS64.TRYWAIT P0, [R0+URZ+0xc0], R2 ;  /* 0x0000c002000075a7 */ /* 0x000e6400080011ff */
[----:B-1----:R-:W-:Y:S05]  /*17e0*/  @!P0 BRA `(.L_x_24) ;  /* 0x0000005400a88947 */ /* 0x002fea0003800000 */
.L_x_101:
[----:B------:R-:W-:Y:S01]  /*17f0*/  VIADD R9, R9, 0x1 ;  /* 0x0000000109097836 */ /* 0x000fe20000000000 */
[----:B------:R1:W-:Y:S04]  /*1800*/  SYNCS.ARRIVE.TRANS64.A1T0 RZ, [R0+URZ+0xb0], RZ ;  /* 0x0000b0ff00ff79a7 */ /* 0x0003e800081000ff */
[----:B------:R-:W-:-:S04]  /*1810*/  ISETP.NE.AND P0, PT, R9, 0x2, PT ;  /* 0x000000020900780c */ /* 0x000fc80003f05270 */
[----:B------:R-:W-:Y:S02]  /*1820*/  SEL R9, R9, RZ, P0 ;  /* 0x000000ff09097207 */ /* 0x000fe40000000000 */
[----:B-1----:R-:W-:-:S04]  /*1830*/  SEL R0, RZ, 0x1, P0 ;  /* 0x00000001ff007807 */ /* 0x002fc80000000000 */
[----:B------:R-:W-:-:S07]  /*1840*/  LOP3.LUT R8, R8, R0, RZ, 0x3c, !PT ;  /* 0x0000000008087212 */ /* 0x000fce00078e3cff */
.L_x_23:
[----:B------:R-:W-:Y:S01]  /*1850*/  ULEA UR4, UR5, UR7, 0x3 ;  /* 0x0000000705047291 */ /* 0x000fe2000f8e18ff */
[----:B------:R-:W-:Y:S01]  /*1860*/  SHF.L.U32 R0, R12, 0x1f, RZ ;  /* 0x0000001f0c007819 */ /* 0x000fe200000006ff */
[----:B------:R-:W-:Y:S02]  /*1870*/  UISETP.GE.U32.AND UP0, UPT, UR48, 0xff, UPT ;  /* 0x000000ff3000788c */ /* 0x000fe4000bf06070 */
[----:B------:R-:W-:Y:S02]  /*1880*/  USHF.L.U32 UR11, UR45, 0x6, URZ ;  /* 0x000000062d0b7899 */ /* 0x000fe400080006ff */
[----:B------:R-:W-:Y:S01]  /*1890*/  ULEA UR35, UR46, UR47, 0x7 ;  /* 0x0000002f2e237291 */ /* 0x000fe2000f8e38ff */
[----:B------:R-:W-:Y:S02]  /*18a0*/  UMOV UR13, URZ ;  /* 0x000000ff000d7c82 */ /* 0x000fe40008000000 */
[----:B------:R1:W2:Y:S02]  /*18b0*/  SYNCS.PHASECHK.TRANS64.TRYWAIT P0, [UR4+0x18], R0 ;  /* 0x00001800ff0075a7 */ /* 0x0002a40008001104 */
[----:B------:R-:W-:Y:S07]  /*18c0*/  BRA.U !UP0, `(.L_x_25) ;  /* 0x0000000108bc7547 */ /* 0x000fee000b800000 */
[----:B------:R-:W-:Y:S01]  /*18d0*/  UMOV UR6, URZ ;  /* 0x000000ff00067c82 */ /* 0x000fe20008000000 */
[----:B------:R-:W-:-:S05]  /*18e0*/  UMOV UR4, UR5 ;  /* 0x0000000500047c82 */ /* 0x000fca0008000000 */
.L_x_31:
[----:B------:R-:W-:Y:S01]  /*18f0*/  ULEA UR33, UR4, UR7, 0x3 ;  /* 0x0000000704217291 */ /* 0x000fe2000f8e18ff */
[----:B--2---:R-:W-:Y:S01]  /*1900*/  @!P3 MOV R2, 0x6000 ;  /* 0x000060000002b802 */ /* 0x004fe20000000f00 */
[----:B--2-4-:R-:W-:Y:S10]  /*1910*/  @P0 BRA `(.L_x_26) ;  /* 0x00000000000c0947 */ /* 0x014ff40003800000 */
[----:B------:R-:W-:-:S04]  /*1920*/  SHF.L.U32 R3, R12, 0x1f, RZ ;  /* 0x0000001f0c037819 */ /* 0x000fc800000006ff */
[----:B------:R-:W2:Y:S02]  /*1930*/  SYNCS.PHASECHK.TRANS64.TRYWAIT P0, [UR33+0x18], R3 ;  /* 0x00001803ff0075a7 */ /* 0x000ea40008001121 */
[----:B--2---:R-:W-:Y:S05]  /*1940*/  @!P0 BRA `(.L_x_27) ;  /* 0x0000005400648947 */ /* 0x004fea0003800000 */
.L_x_26:
[----:B------:R2:W-:Y:S01]  /*1950*/  @!P3 SYNCS.ARRIVE.TRANS64 RZ, [UR33], R2 ;  /* 0x00000002ffffb9a7 */ /* 0x0005e20008000021 */
[----:B------:R-:W-:-:S04]  /*1960*/  ULOP3.LUT UR5, UR24, 0x2, URZ, 0xfc, !UPT ;  /* 0x0000000218057892 */ /* 0x000fc8000f8efcff */
[----:B------:R-:W-:-:S09]  /*1970*/  UISETP.NE.AND UP0, UPT, UR5, 0x2, UPT ;  /* 0x000000020500788c */ /* 0x000fd2000bf05270 */
[----:B------:R-:W-:Y:S05]  /*1980*/  BRA.U UP0, `(.L_x_28) ;  /* 0x0000000100047547 */ /* 0x000fea000b800000 */
[----:B------:R-:W-:Y:S05]  /*1990*/  BPT.TRAP 0x1 ;  /* 0x000000040000795c */ /* 0x000fea0000300000 */
.L_x_28:
[----:B------:R-:W-:Y:S04]  /*19a0*/  BSSY.RECONVERGENT B0, `(.L_x_29) ;  /* 0x0000003000007945 */ /* 0x000fe80003800200 */
[----:B------:R-:W-:Y:S05]  /*19b0*/  @P2 BRA `(.L_x_30) ;  /* 0x0000000000042947 */ /* 0x000fea0003800000 */
[----:B------:R-:W-:Y:S05]  /*19c0*/  BPT.TRAP 0x1 ;  /* 0x000000040000795c */ /* 0x000fea0000300000 */
.L_x_30:
[----:B------:R-:W-:Y:S05]  /*19d0*/  BSYNC.RECONVERGENT B0 ;  /* 0x0000000000007941 */ /* 0x000fea0003800200 */
.L_x_29:
[----:B------:R-:W-:Y:S02]  /*19e0*/  UIADD3 UR5, UPT, UPT, UR4, 0x1, URZ ;  /* 0x0000000104057890 */ /* 0x000fe4000fffe0ff */
[----:B------:R-:W-:Y:S02]  /*19f0*/  ULEA UR32, UR4, UR28, 0xe ;  /* 0x0000001c04207291 */ /* 0x000fe4000f8e70ff */
[----:B------:R-:W-:Y:S02]  /*1a00*/  UISETP.NE.AND UP0, UPT, UR5, 0x3, UPT ;  /* 0x000000030500788c */ /* 0x000fe4000bf05270 */
[----:B------:R-:W-:Y:S02]  /*1a10*/  UIADD3 UR16, UP1, UPT, UR26, 0x80, URZ ;  /* 0x000000801a107890 */ /* 0x000fe4000ff3e0ff */
[----:B------:R-:W-:Y:S02]  /*1a20*/  USEL UR9, URZ, 0x1, UP0 ;  /* 0x00000001ff097887 */ /* 0x000fe40008000000 */
[----:B------:R-:W-:-:S02]  /*1a30*/  USEL UR5, UR5, URZ, UP0 ;  /* 0x000000ff05057287 */ /* 0x000fc40008000000 */
[----:B------:R-:W-:Y:S02]  /*1a40*/  UIADD3 UR14, UP0, UPT, UR26, 0x180, URZ ;  /* 0x000001801a0e7890 */ /* 0x000fe4000ff1e0ff */
[----:B------:R-:W-:Y:S01]  /*1a50*/  ULEA UR8, UR5, UR7, 0x3 ;  /* 0x0000000705087291 */ /* 0x000fe2000f8e18ff */
[----:B------:R-:W-:Y:S01]  /*1a60*/  LOP3.LUT R12, R12, UR9, RZ, 0x3c, !PT ;  /* 0x000000090c0c7c12 */ /* 0x000fe2000f8e3cff */
[----:B------:R-:W-:Y:S02]  /*1a70*/  USHF.L.U32 UR34, UR6, 0x7, URZ ;  /* 0x0000000706227899 */ /* 0x000fe400080006ff */
[----:B------:R-:W-:Y:S01]  /*1a80*/  UIADD3.X UR17, UPT, UPT, URZ, UR27, URZ, UP1, !UPT ;  /* 0x0000001bff117290 */ /* 0x000fe20008ffe4ff */
[----:B-1----:R-:W-:Y:S01]  /*1a90*/  SHF.L.U32 R0, R12, 0x1f, RZ ;  /* 0x0000001f0c007819 */ /* 0x002fe200000006ff */
[----:B------:R-:W-:Y:S02]  /*1aa0*/  UIADD3 UR32, UPT, UPT, UR7, 0x4400, UR32 ;  /* 0x0000440007207890 */ /* 0x000fe4000fffe020 */
[----:B------:R-:W-:Y:S01]  /*1ab0*/  UIADD3.X UR15, UPT, UPT, URZ, UR27, URZ, UP0, !UPT ;  /* 0x0000001bff0f7290 */ /* 0x000fe200087fe4ff */
[----:B------:R3:W4:Y:S01]  /*1ac0*/  SYNCS.PHASECHK.TRANS64.TRYWAIT P0, [UR8+0x18], R0 ;  /* 0x00001800ff0075a7 */ /* 0x0007220008001108 */
[----:B------:R-:W-:Y:S01]  /*1ad0*/  ULEA UR8, UR4, UR7, 0xd ;  /* 0x0000000704087291 */ /* 0x000fe2000f8e68ff */
[----:B------:R-:W-:Y:S01]  /*1ae0*/  UMOV UR13, 0x30000 ;  /* 0x00030000000d7882 */ /* 0x000fe20000000000 */
[----:B------:R-:W-:-:S02]  /*1af0*/  UMOV UR18, 0x0 ;  /* 0x0000000000127882 */ /* 0x000fc40000000000 */
[----:B------:R-:W-:Y:S01]  /*1b00*/  UIADD3 UR8, UPT, UPT, UR8, 0x10400, URZ ;  /* 0x0001040008087890 */ /* 0x000fe2000fffe0ff */
[----:B------:R-:W-:Y:S01]  /*1b10*/  UMOV UR19, 0x10000000 ;  /* 0x1000000000137882 */ /* 0x000fe20000000000 */
[----:B------:R-:W-:Y:S01]  /*1b20*/  UMOV UR12, UR36 ;  /* 0x00000024000c7c82 */ /* 0x000fe20008000000 */
[----:B------:R-:W-:Y:S01]  /*1b30*/  UMOV UR9, UR33 ;  /* 0x0000002100097c82 */ /* 0x000fe20008000000 */
[----:B------:R-:W-:Y:S01]  /*1b40*/  UMOV UR10, UR34 ;  /* 0x00000022000a7c82 */ /* 0x000fe20008000000 */
[----:B------:R1:W-:Y:S01]  /*1b50*/  UTMALDG.3D.MULTICAST [UR32], [UR16], UR13, desc[UR18] ;  /* 0x00001220100073b4 */ /* 0x0003e2000801180d */
[----:B------:R-:W-:Y:S01]  /*1b60*/  UIADD3 UR6, UPT, UPT, UR6, 0x1, URZ ;  /* 0x0000000106067890 */ /* 0x000fe2000fffe0ff */
[----:B------:R-:W-:-:S03]  /*1b70*/  UMOV UR4, UR5 ;  /* 0x0000000500047c82 */ /* 0x000fc60008000000 */
[----:B------:R-:W-:Y:S01]  /*1b80*/  UISETP.NE.AND UP0, UPT, UR6, UR21, UPT ;  /* 0x000000150600728c */ /* 0x000fe2000bf05270 */
[----:B------:R3:W-:Y:S01]  /*1b90*/  UTMALDG.3D [UR8], [UR14], desc[UR18] ;  /* 0x000012080e0075b4 */ /* 0x0007e20008011000 */
[----:B-1----:R-:W-:-:S07]  /*1ba0*/  UMOV UR13, UR21 ;  /* 0x00000015000d7c82 */ /* 0x002fce0008000000 */
[----:B---3--:R-:W-:Y:S05]  /*1bb0*/  BRA.U UP0, `(.L_x_31) ;  /* 0xfffffffd004c7547 */ /* 0x008fea000b83ffff */
.L_x_25:
[----:B------:R-:W-:Y:S01]  /*1bc0*/  ULEA UR4, UR5, UR7, 0x3 ;  /* 0x0000000705047291 */ /* 0x000fe2000f8e18ff */
[----:B-1----:R-:W-:Y:S01]  /*1bd0*/  SHF.L.U32 R0, R12, 0x1f, RZ ;  /* 0x0000001f0c007819 */ /* 0x002fe200000006ff */
[----:B------:R-:W-:Y:S01]  /*1be0*/  @!P1 SYNCS.ARRIVE.TRANS64.A1T0 RZ, [UR7+0x48], RZ ;  /* 0x000048ffffff99a7 */ /* 0x000fe20008100007 */
[----:B------:R-:W-:-:S06]  /*1bf0*/  UISETP.GT.AND UP0, UPT, UR43, UR42, UPT ;  /* 0x0000002a2b00728c */ /* 0x000fcc000bf04270 */
[----:B--2-4-:R1:W2:Y:S03]  /*1c00*/  SYNCS.PHASECHK.TRANS64.TRYWAIT P0, [UR4+0x18], R0 ;  /* 0x00001800ff0075a7 */ /* 0x0142a60008001104 */
[----:B------:R-:W-:Y:S05]  /*1c10*/  BRA.U !UP0, `(.L_x_32) ;  /* 0x0000000108bc7547 */ /* 0x000fea000b800000 */
[----:B------:R-:W-:Y:S01]  /*1c20*/  UIADD3 UR25, UPT, UPT, UR44, UR13, URZ ;  /* 0x0000000d2c197290 */ /* 0x000fe2000fffe0ff */
[----:B------:R-:W-:-:S11]  /*1c30*/  UMOV UR4, UR5 ;  /* 0x0000000500047c82 */ /* 0x000fd60008000000 */
.L_x_38:
[----:B------:R-:W-:Y:S01]  /*1c40*/  ULEA UR17, UR4, UR7, 0x3 ;  /* 0x0000000704117291 */ /* 0x000fe2000f8e18ff */
[----:B--2---:R-:W-:Y:S01]  /*1c50*/  @!P3 MOV R2, 0x6000 ;  /* 0x000060000002b802 */ /* 0x004fe20000000f00 */
[----:B--2-4-:R-:W-:Y:S10]  /*1c60*/  @P0 BRA `(.L_x_33) ;  /* 0x00000000000c0947 */ /* 0x014ff40003800000 */
[----:B------:R-:W-:-:S04]  /*1c70*/  SHF.L.U32 R3, R12, 0x1f, RZ ;  /* 0x0000001f0c037819 */ /* 0x000fc800000006ff */
[----:B------:R-:W2:Y:S02]  /*1c80*/  SYNCS.PHASECHK.TRANS64.TRYWAIT P0, [UR17+0x18], R3 ;  /* 0x00001803ff0075a7 */ /* 0x000ea40008001111 */
[----:B--2---:R-:W-:Y:S05]  /*1c90*/  @!P0 BRA `(.L_x_34) ;  /* 0x0000005000a88947 */ /* 0x004fea0003800000 */
.L_x_33:
[----:B------:R2:W-:Y:S01]  /*1ca0*/  @!P3 SYNCS.ARRIVE.TRANS64 RZ, [UR17], R2 ;  /* 0x00000002ffffb9a7 */ /* 0x0005e20008000011 */
[----:B------:R-:W-:-:S04]  /*1cb0*/  ULOP3.LUT UR5, UR24, 0x2, URZ, 0xfc, !UPT ;  /* 0x0000000218057892 */ /* 0x000fc8000f8efcff */
[----:B------:R-:W-:-:S09]  /*1cc0*/  UISETP.NE.AND UP0, UPT, UR5, 0x2, UPT ;  /* 0x000000020500788c */ /* 0x000fd2000bf05270 */
[----:B------:R-:W-:Y:S05]  /*1cd0*/  BRA.U UP0, `(.L_x_35) ;  /* 0x0000000100047547 */ /* 0x000fea000b800000 */
[----:B------:R-:W-:Y:S05]  /*1ce0*/  BPT.TRAP 0x1 ;  /* 0x000000040000795c */ /* 0x000fea0000300000 */
.L_x_35:
[----:B------:R-:W-:Y:S04]  /*1cf0*/  BSSY.RECONVERGENT B0, `(.L_x_36) ;  /* 0x0000003000007945 */ /* 0x000fe80003800200 */
[----:B------:R-:W-:Y:S05]  /*1d00*/  @P2 BRA `(.L_x_37) ;  /* 0x0000000000042947 */ /* 0x000fea0003800000 */
[----:B------:R-:W-:Y:S05]  /*1d10*/  BPT.TRAP 0x1 ;  /* 0x000000040000795c */ /* 0x000fea0000300000 */
.L_x_37:
[----:B------:R-:W-:Y:S05]  /*1d20*/  BSYNC.RECONVERGENT B0 ;  /* 0x0000000000007941 */ /* 0x000fea0003800200 */
.L_x_36:
[----:B------:R-:W-:Y:S02]  /*1d30*/  UIADD3 UR5, UPT, UPT, UR4, 0x1, URZ ;  /* 0x0000000104057890 */ /* 0x000fe4000fffe0ff */
[----:B------:R-:W-:Y:S02]  /*1d40*/  UIADD3 UR14, UP1, UPT, UR26, 0x80, URZ ;  /* 0x000000801a0e7890 */ /* 0x000fe4000ff3e0ff */
[----:B------:R-:W-:Y:S02]  /*1d50*/  UISETP.NE.AND UP0, UPT, UR5, 0x3, UPT ;  /* 0x000000030500788c */ /* 0x000fe4000bf05270 */
[----:B------:R-:W-:Y:S02]  /*1d60*/  USHF.L.U32 UR18, UR13, 0x7, URZ ;  /* 0x000000070d127899 */ /* 0x000fe400080006ff */
[----:B------:R-:W-:Y:S02]  /*1d70*/  USEL UR8, URZ, 0x1, UP0 ;  /* 0x00000001ff087887 */ /* 0x000fe40008000000 */
[----:B------:R-:W-:-:S02]  /*1d80*/  USEL UR5, UR5, URZ, UP0 ;  /* 0x000000ff05057287 */ /* 0x000fc40008000000 */
[----:B------:R-:W-:Y:S02]  /*1d90*/  UIADD3 UR22, UP0, UPT, UR26, 0x180, URZ ;  /* 0x000001801a167890 */ /* 0x000fe4000ff1e0ff */
[----:B------:R-:W-:Y:S01]  /*1da0*/  LOP3.LUT R12, R12, UR8, RZ, 0x3c, !PT ;  /* 0x000000080c0c7c12 */ /* 0x000fe2000f8e3cff */
[----:B------:R-:W-:Y:S02]  /*1db0*/  ULEA UR6, UR5, UR7, 0x3 ;  /* 0x0000000705067291 */ /* 0x000fe4000f8e18ff */
[----:B------:R-:W-:Y:S01]  /*1dc0*/  ULEA UR8, UR4, UR7, 0xd ;  /* 0x0000000704087291 */ /* 0x000fe2000f8e68ff */
[----:B-1----:R-:W-:Y:S01]  /*1dd0*/  SHF.L.U32 R0, R12, 0x1f, RZ ;  /* 0x0000001f0c007819 */ /* 0x002fe200000006ff */
[----:B------:R-:W-:Y:S02]  /*1de0*/  ULEA UR16, UR4, UR29, 0xe ;  /* 0x0000001d04107291 */ /* 0x000fe4000f8e70ff */
[----:B------:R-:W-:Y:S02]  /*1df0*/  UIADD3.X UR15, UPT, UPT, URZ, UR27, URZ, UP1, !UPT ;  /* 0x0000001bff0f7290 */ /* 0x000fe40008ffe4ff */
[----:B------:R-:W-:Y:S01]  /*1e00*/  UIADD3 UR8, UPT, UPT, UR8, 0x10400, URZ ;  /* 0x0001040008087890 */ /* 0x000fe2000fffe0ff */
[----:B------:R3:W4:Y:S01]  /*1e10*/  SYNCS.PHASECHK.TRANS64.TRYWAIT P0, [UR6+0x18], R0 ;  /* 0x00001800ff0075a7 */ /* 0x0007220008001106 */
[----:B------:R-:W-:Y:S01]  /*1e20*/  UIADD3.X UR23, UPT, UPT, URZ, UR27, URZ, UP0, !UPT ;  /* 0x0000001bff177290 */ /* 0x000fe200087fe4ff */
[----:B------:R-:W-:Y:S01]  /*1e30*/  UMOV UR6, 0x30000 ;  /* 0x0003000000067882 */ /* 0x000fe20000000000 */
[----:B------:R-:W-:Y:S01]  /*1e40*/  UMOV UR30, 0x0 ;  /* 0x00000000001e7882 */ /* 0x000fe20000000000 */
[----:B------:R-:W-:Y:S01]  /*1e50*/  UMOV UR31, 0x10000000 ;  /* 0x10000000001f7882 */ /* 0x000fe20000000000 */
[----:B------:R-:W-:Y:S01]  /*1e60*/  UMOV UR19, UR35 ;  /* 0x0000002300137c82 */ /* 0x000fe20008000000 */
[----:B------:R-:W-:Y:S01]  /*1e70*/  UMOV UR20, UR36 ;  /* 0x0000002400147c82 */ /* 0x000fe20008000000 */
[----:B------:R-:W-:Y:S01]  /*1e80*/  UMOV UR12, UR36 ;  /* 0x00000024000c7c82 */ /* 0x000fe20008000000 */
[----:B------:R-:W-:Y:S01]  /*1e90*/  UMOV UR9, UR17 ;  /* 0x0000001100097c82 */ /* 0x000fe20008000000 */
[----:B------:R-:W-:Y:S01]  /*1ea0*/  UMOV UR10, UR18 ;  /* 0x00000012000a7c82 */ /* 0x000fe20008000000 */
[----:B------:R3:W-:Y:S01]  /*1eb0*/  UTMALDG.3D.MULTICAST [UR16], [UR14], UR6, desc[UR30] ;  /* 0x00001e100e0073b4 */ /* 0x0007e20008011806 */
[----:B------:R-:W-:Y:S01]  /*1ec0*/  UIADD3 UR13, UPT, UPT, UR13, 0x1, URZ ;  /* 0x000000010d0d7890 */ /* 0x000fe2000fffe0ff */
[----:B------:R-:W-:-:S03]  /*1ed0*/  UMOV UR4, UR5 ;  /* 0x0000000500047c82 */ /* 0x000fc60008000000 */
[----:B------:R-:W-:Y:S01]  /*1ee0*/  UISETP.NE.AND UP0, UPT, UR13, UR25, UPT ;  /* 0x000000190d00728c */ /* 0x000fe2000bf05270 */
[----:B------:R3:W-:Y:S08]  /*1ef0*/  UTMALDG.3D [UR8], [UR22], desc[UR30] ;  /* 0x00001e08160075b4 */ /* 0x0007f00008011000 */
[----:B---3--:R-:W-:Y:S05]  /*1f00*/  BRA.U UP0, `(.L_x_38) ;  /* 0xfffffffd004c7547 */ /* 0x008fea000b83ffff */
.L_x_32:
[C---:B------:R-:W-:Y:S01]  /*1f10*/  LEA R3, R11.reuse, UR7, 0x3 ;  /* 0x000000070b037c11 */ /* 0x040fe2000f8e18ff */
[----:B------:R-:W-:Y:S01]  /*1f20*/  NOP ;  /* 0x0000000000007918 */ /* 0x000fe20000000000 */
[----:B-1----:R-:W-:Y:S02]  /*1f30*/  SHF.L.U32 R0, R10, 0x1f, RZ ;  /* 0x0000001f0a007819 */ /* 0x002fe400000006ff */
[----:B------:R-:W-:Y:S02]  /*1f40*/  LEA R4, R11, UR7, 0x4 ;  /* 0x000000070b047c11 */ /* 0x000fe4000f8e20ff */
[----:B--2-4-:R-:W1:Y:S02]  /*1f50*/  SYNCS.PHASECHK.TRANS64.TRYWAIT P0, [R3+URZ+0x50], R0 ;  /* 0x00005000030075a7 */ /* 0x014e6400080011ff */
[----:B-1----:R-:W-:Y:S05]  /*1f60*/  @!P0 BRA `(.L_x_39) ;  /* 0x00000050000c8947 */ /* 0x002fea0003800000 */
.L_x_104:
[----:B------:R-:W2:Y:S01]  /*1f70*/  LDS.128 R4, [R4+0xe0] ;  /* 0x0000e00004047984 */ /* 0x000ea20000000c00 */
[----:B------:R-:W-:Y:S01]  /*1f80*/  UISETP.GE.AND UP0, UPT, UR40, 0x1, UPT ;  /* 0x000000012800788c */ /* 0x000fe2000bf06270 */
[----:B------:R-:W-:Y:S01]  /*1f90*/  @!PT LDS RZ, [RZ] ;  /* 0x00000000fffff984 */ /* 0x000fe20000000800 */
[----:B------:R-:W-:Y:S01]  /*1fa0*/  @!PT LDS RZ, [RZ] ;  /* 0x00000000fffff984 */ /* 0x000fe20000000800 */
[----:B------:R-:W-:Y:S01]  /*1fb0*/  @!PT LDS RZ, [RZ] ;  /* 0x00000000fffff984 */ /* 0x000fe20000000800 */
[----:B------:R-:W-:Y:S01]  /*1fc0*/  @!PT LDS RZ, [RZ] ;  /* 0x00000000fffff984 */ /* 0x000fe20000000800 */
[----:B------:R3:W-:Y:S06]  /*1fd0*/  MEMBAR.ALL.CTA ;  /* 0x0000000000007992 */ /* 0x0007ec0000008000 */
[----:B---3--:R-:W3:Y:S01]  /*1fe0*/  FENCE.VIEW.ASYNC.S ;  /* 0x00000000000073c6 */ /* 0x008ee20000000000 */
[----:B--2---:R-:W-:-:S13]  /*1ff0*/  LOP3.LUT P0, RZ, R6, 0x1, RZ, 0xc0, !PT ;  /* 0x0000000106ff7812 */ /* 0x004fda000780c0ff */
[----:B---3--:R-:W-:Y:S01]  /*2000*/  VOTEU.ANY UP1, P0 ;  /* 0x0000000000ff7886 */ /* 0x008fe20000020100 */
[----:B------:R-:W-:-:S13]  /*2010*/  PLOP3.LUT P0, PT, PT, PT, UP1, 0x80, 0x8 ;  /* 0x000000000008781c */ /* 0x000fda0003f0f018 */
[----:B-1----:R-:W-:Y:S02]  /*2020*/  @P0 LOP3.LUT R0, R5, 0xffff, RZ, 0xc0, !PT ;  /* 0x0000ffff05000812 */ /* 0x002fe400078ec0ff */
[----:B------:R-:W-:Y:S02]  /*2030*/  @P0 MOV R2, R4 ;  /* 0x0000000400020202 */ /* 0x000fe40000000f00 */
[----:B------:R-:W-:Y:S01]  /*2040*/  @P0 R2UR UR6, R0 ;  /* 0x00000000000602ca */ /* 0x000fe200000e0000 */
[----:B------:R-:W-:Y:S01]  /*2050*/  VIADD R0, R3, 0x60 ;  /* 0x0000006003007836 */ /* 0x000fe20000000000 */
[----:B------:R-:W-:Y:S02]  /*2060*/  @P0 SHF.R.U32.HI R4, RZ, 0x10, R5 ;  /* 0x00000010ff040819 */ /* 0x000fe40000011605 */
[----:B------:R-:W-:Y:S02]  /*2070*/  @P0 R2UR UR8, R2 ;  /* 0x00000000020802ca */ /* 0x000fe400000e0000 */
[----:B------:R-:W-:-:S02]  /*2080*/  PRMT R0, RZ, 0x654, R0 ;  /* 0x00000654ff007816 */ /* 0x000fc40000000000 */
[----:B------:R-:W-:Y:S02]  /*2090*/  @P0 R2UR UR4, R4 ;  /* 0x00000000040402ca */ /* 0x000fe400000e0000 */
[----:B------:R1:W-:Y:S03]  /*20a0*/  SYNCS.ARRIVE.TRANS64.RED.A1T0 RZ, [R0+URZ], RZ ;  /* 0x000000ff00ff79a7 */ /* 0x0003e600081004ff */
[----:B------:R-:W-:-:S04]  /*20b0*/  @UP1 UMOV UR37, UR6 ;  /* 0x0000000600251c82 */ /* 0x000fc80008000000 */
[----:B------:R-:W-:-:S04]  /*20c0*/  @UP1 UMOV UR38, UR8 ;  /* 0x0000000800261c82 */ /* 0x000fc80008000000 */
[----:B------:R-:W-:Y:S01]  /*20d0*/  @UP1 UMOV UR36, UR4 ;  /* 0x0000000400241c82 */ /* 0x000fe20008000000 */
[----:B------:R-:W-:Y:S05]  /*20e0*/  BRA.U !UP0, `(.L_x_40) ;  /* 0x0000000108d47547 */ /* 0x000fea000b800000 */
[----:B------:R-:W2:Y:S01]  /*20f0*/  LDCU.128 UR12, c[0x0][0xb10] ;  /* 0x00016200ff0c77ac */ /* 0x000ea20008000c00 */
[----:B------:R-:W3:Y:S01]  /*2100*/  LDCU UR25, c[0x0][0xb20] ;  /* 0x00016400ff1977ac */ /* 0x000ee20008000800 */
[----:B------:R-:W4:Y:S01]  /*2110*/  LDCU UR20, c[0x0][0xb0c] ;  /* 0x00016180ff1477ac */ /* 0x000f220008000800 */
[----:B------:R-:W1:Y:S01]  /*2120*/  LDCU.64 UR10, c[0x0][0xb28] ;  /* 0x00016500ff0a77ac */ /* 0x000e620008000a00 */
[----:B------:R-:W-:Y:S02]  /*2130*/  UISETP.NE.AND UP3, UPT, UR40, 0x1, UPT ;  /* 0x000000012800788c */ /* 0x000fe4000bf65270 */
[----:B--2---:R-:W-:Y:S02]  /*2140*/  UIMAD.WIDE.U32 UR16, UR39, UR15, URZ ;  /* 0x0000000f271072a5 */ /* 0x004fe4000f8e00ff */
[----:B------:R-:W-:Y:S02]  /*2150*/  UIMAD.WIDE.U32 UR8, UR41, UR12, URZ ;  /* 0x0000000c290872a5 */ /* 0x000fe4000f8e00ff */
[----:B------:R-:W-:-:S02]  /*2160*/  UISETP.NE.AND UP0, UPT, UR14, 0x1, UPT ;  /* 0x000000010e00788c */ /* 0x000fc4000bf05270 */
[----:B------:R-:W-:Y:S01]  /*2170*/  UIMAD.WIDE.U32 UR22, UR37, UR15, URZ ;  /* 0x0000000f251672a5 */ /* 0x000fe2000f8e00ff */
[----:B------:R-:W-:Y:S02]  /*2180*/  UMOV UR16, UR17 ;  /* 0x0000001100107c82 */ /* 0x000fe40008000000 */
[----:B------:R-:W-:Y:S01]  /*2190*/  UMOV UR8, UR9 ;  /* 0x0000000900087c82 */ /* 0x000fe20008000000 */
[----:B---3--:R-:W-:Y:S02]  /*21a0*/  USHF.R.U32.HI UR16, URZ, UR25, UR16 ;  /* 0x00000019ff107299 */ /* 0x008fe40008011610 */
[----:B----4-:R-:W-:Y:S02]  /*21b0*/  UISETP.NE.AND UP2, UPT, UR20, 0x1, UPT ;  /* 0x000000011400788c */ /* 0x010fe4000bf45270 */
[----:B------:R-:W-:Y:S02]  /*21c0*/  USHF.R.U32.HI UR8, URZ, UR13, UR8 ;  /* 0x0000000dff087299 */ /* 0x000fe40008011608 */
[----:B------:R-:W-:-:S02]  /*21d0*/  USEL UR6, UR39, UR16, !UP0 ;  /* 0x0000001027067287 */ /* 0x000fc4000c000000 */
[----:B------:R-:W-:Y:S02]  /*21e0*/  USEL UR8, UR41, UR8, !UP2 ;  /* 0x0000000829087287 */ /* 0x000fe4000d000000 */
[----:B-1----:R-:W-:Y:S01]  /*21f0*/  UIMAD.WIDE.U32 UR16, UR6, UR10, URZ ;  /* 0x0000000a061072a5 */ /* 0x002fe2000f8e00ff */
[----:B------:R-:W-:Y:S01]  /*2200*/  UMOV UR4, UR23 ;  /* 0x0000001700047c82 */ /* 0x000fe20008000000 */
[----:B------:R-:W-:Y:S02]  /*2210*/  UIMAD.WIDE.U32 UR18, UR38, UR12, URZ ;  /* 0x0000000c261272a5 */ /* 0x000fe4000f8e00ff */
[----:B------:R-:W-:-:S03]  /*2220*/  UIMAD.WIDE.U32 UR22, UR8, UR10, URZ ;  /* 0x0000000a081672a5 */ /* 0x000fc6000f8e00ff */
[----:B------:R-:W-:Y:S01]  /*2230*/  UMOV UR16, UR17 ;  /* 0x0000001100107c82 */ /* 0x000fe20008000000 */
[----:B------:R-:W-:Y:S02]  /*2240*/  USHF.R.U32.HI UR4, URZ, UR25, UR4 ;  /* 0x00000019ff047299 */ /* 0x000fe40008011604 */
[----:B------:R-:W-:Y:S01]  /*2250*/  @UP3 USHF.R.U32.HI UR6, URZ, UR11, UR16 ;  /* 0x0000000bff063299 */ /* 0x000fe20008011610 */
[----:B------:R-:W-:Y:S01]  /*2260*/  UMOV UR18, UR19 ;  /* 0x0000001300127c82 */ /* 0x000fe20008000000 */
[----:B------:R-:W-:Y:S01]  /*2270*/  UMOV UR22, UR23 ;  /* 0x0000001700167c82 */ /* 0x000fe20008000000 */
[----:B------:R-:W-:Y:S02]  /*2280*/  USHF.R.U32.HI UR13, URZ, UR13, UR18 ;  /* 0x0000000dff0d7299 */ /* 0x000fe40008011612 */
[----:B------:R-:W-:Y:S02]  /*2290*/  USEL UR4, UR37, UR4, !UP0 ;  /* 0x0000000425047287 */ /* 0x000fe4000c000000 */
[----:B------:R-:W-:-:S02]  /*22a0*/  @UP3 USHF.R.U32.HI UR8, URZ, UR11, UR22 ;  /* 0x0000000bff083299 */ /* 0x000fc40008011616 */
[----:B------:R-:W-:Y:S02]  /*22b0*/  UIMAD UR9, UR40, UR6, URZ ;  /* 0x00000006280972a4 */ /* 0x000fe4000f8e02ff */
[----:B------:R-:W-:Y:S02]  /*22c0*/  USEL UR6, UR38, UR13, !UP2 ;  /* 0x0000000d26067287 */ /* 0x000fe4000d000000 */
[----:B------:R-:W-:Y:S02]  /*22d0*/  UIMAD UR12, UR40, UR8, URZ ;  /* 0x00000008280c72a4 */ /* 0x000fe4000f8e02ff */
[----:B------:R-:W-:Y:S02]  /*22e0*/  UISETP.GE.AND UP0, UPT, UR4, UR9, UPT ;  /* 0x000000090400728c */ /* 0x000fe4000bf06270 */
[----:B------:R-:W-:Y:S02]  /*22f0*/  UIMAD.WIDE.U32 UR16, UR4, UR10, URZ ;  /* 0x0000000a041072a5 */ /* 0x000fe4000f8e00ff */
[----:B------:R-:W-:-:S02]  /*2300*/  UISETP.GE.OR UP0, UPT, UR6, UR12, UP0 ;  /* 0x0000000c0600728c */ /* 0x000fc40008706670 */
        /* <DEDUP_REMOVED lines=19> */
.L_x_40:
[----:B------:R-:W2:Y:S02]  /*2440*/  LDCU UR4, c[0x0][0xb30] ;  /* 0x00016600ff0477ac */ /* 0x000ea40008000800 */
[----:B--2---:R-:W-:-:S09]  /*2450*/  UISETP.NE.AND UP0, UPT, UR4, 0x1, UPT ;  /* 0x000000010400788c */ /* 0x004fd2000bf05270 */
[----:B------:R-:W-:Y:S05]  /*2460*/  BRA.U UP0, `(.L_x_41) ;  /* 0x0000000100447547 */ /* 0x000fea000b800000 */
[----:B------:R-:W2:Y:S01]  /*2470*/  LDCU.128 UR12, c[0x0][0xb10] ;  /* 0x00016200ff0c77ac */ /* 0x000ea20008000c00 */
[----:B------:R-:W3:Y:S01]  /*2480*/  LDCU UR16, c[0x0][0xb0c] ;  /* 0x00016180ff1077ac */ /* 0x000ee20008000800 */
[----:B------:R-:W4:Y:S01]  /*2490*/  LDCU UR17, c[0x0][0xb20] ;  /* 0x00016400ff1177ac */ /* 0x000f220008000800 */
[----:B--2---:R-:W-:Y:S02]  /*24a0*/  UIMAD.WIDE.U32 UR10, UR38, UR12, URZ ;  /* 0x0000000c260a72a5 */ /* 0x004fe4000f8e00ff */
[----:B------:R-:W-:Y:S02]  /*24b0*/  UIMAD.WIDE.U32 UR8, UR37, UR15, URZ ;  /* 0x0000000f250872a5 */ /* 0x000fe4000f8e00ff */
[----:B---3--:R-:W-:Y:S02]  /*24c0*/  UISETP.NE.AND UP2, UPT, UR16, 0x1, UPT ;  /* 0x000000011000788c */ /* 0x008fe4000bf45270 */
[----:B------:R-:W-:Y:S01]  /*24d0*/  UISETP.NE.AND UP0, UPT, UR14, 0x1, UPT ;  /* 0x000000010e00788c */ /* 0x000fe2000bf05270 */
[----:B------:R-:W-:-:S02]  /*24e0*/  UMOV UR6, UR11 ;  /* 0x0000000b00067c82 */ /* 0x000fc40008000000 */
[----:B------:R-:W-:Y:S01]  /*24f0*/  UMOV UR4, UR9 ;  /* 0x0000000900047c82 */ /* 0x000fe20008000000 */
[----:B------:R-:W-:Y:S02]  /*2500*/  USHF.R.U32.HI UR6, URZ, UR13, UR6 ;  /* 0x0000000dff067299 */ /* 0x000fe40008011606 */
[----:B----4-:R-:W-:Y:S02]  /*2510*/  USHF.R.U32.HI UR4, URZ, UR17, UR4 ;  /* 0x00000011ff047299 */ /* 0x010fe40008011604 */
[----:B------:R-:W-:Y:S02]  /*2520*/  USEL UR6, UR38, UR6, !UP2 ;  /* 0x0000000626067287 */ /* 0x000fe4000d000000 */
[----:B------:R-:W-:-:S04]  /*2530*/  USEL UR4, UR37, UR4, !UP0 ;  /* 0x0000000425047287 */ /* 0x000fc8000c000000 */
[----:B------:R-:W-:Y:S02]  /*2540*/  UIADD3 UR8, UPT, UPT, UR6, -UR4, URZ ;  /* 0x8000000406087290 */ /* 0x000fe4000fffe0ff */
[----:B------:R-:W-:Y:S02]  /*2550*/  UIADD3 UR4, UPT, UPT, -UR6, UR4, URZ ;  /* 0x0000000406047290 */ /* 0x000fe4000fffe1ff */
[----:B------:R-:W-:Y:S02]  /*2560*/  UIMAD UR37, UR8, UR14, UR37 ;  /* 0x0000000e082572a4 */ /* 0x000fe4000f8e0225 */
[----:B------:R-:W-:-:S12]  /*2570*/  UIMAD UR38, UR4, UR16, UR38 ;  /* 0x00000010042672a4 */ /* 0x000fd8000f8e0226 */
.L_x_41:
[----:B------:R-:W-:Y:S01]  /*2580*/  VIADD R11, R11, 0x1 ;  /* 0x000000010b0b7836 */ /* 0x000fe20000000000 */
[----:B------:R-:W-:Y:S01]  /*2590*/  PLOP3.LUT P1, PT, PT, PT, PT, 0x80, 0x8 ;  /* 0x000000000008781c */ /* 0x000fe20003f2f070 */
[----:B------:R-:W-:Y:S02]  /*25a0*/  UIADD3 UR46, UPT, UPT, UR38, UR58, URZ ;  /* 0x0000003a262e7290 */ /* 0x000fe4000fffe0ff */
[----:B------:R-:W-:Y:S01]  /*25b0*/  UIADD3 UR45, UPT, UPT, UR37, UR55, URZ ;  /* 0x00000037252d7290 */ /* 0x000fe2000fffe0ff */
[----:B------:R-:W-:-:S04]  /*25c0*/  ISETP.NE.AND P0, PT, R11, 0x2, PT ;  /* 0x000000020b00780c */ /* 0x000fc80003f05270 */
[----:B-1----:R-:W-:Y:S02]  /*25d0*/  SEL R0, RZ, 0x1, P0 ;  /* 0x00000001ff007807 */ /* 0x002fe40000000000 */
[----:B------:R-:W-:Y:S02]  /*25e0*/  SEL R11, R11, RZ, P0 ;  /* 0x000000ff0b0b7207 */ /* 0x000fe40000000000 */
[----:B------:R-:W-:Y:S01]  /*25f0*/  LOP3.LUT R10, R10, R0, RZ, 0x3c, !PT ;  /* 0x000000000a0a7212 */ /* 0x000fe200078e3cff */
[----:B------:R-:W-:Y:S06]  /*2600*/  BRA.U UP1, `(.L_x_42) ;  /* 0xfffffff101607547 */ /* 0x000fec000b83ffff */
[----:B------:R-:W-:Y:S01]  /*2610*/  UIADD3 UR7, UPT, UPT, UR7, 0x18, URZ ;  /* 0x0000001807077890 */ /* 0x000fe2000fffe0ff */
[----:B------:R-:W-:-:S03]  /*2620*/  SHF.L.U32 R2, R12, 0x1f, RZ ;  /* 0x0000001f0c027819 */ /* 0x000fc600000006ff */
[----:B------:R-:W-:-:S09]  /*2630*/  ULEA UR4, UR5, UR7, 0x3 ;  /* 0x0000000705047291 */ /* 0x000fd2000f8e18ff */
[----:B------:R-:W1:Y:S02]  /*2640*/  SYNCS.PHASECHK.TRANS64.TRYWAIT P0, [UR4], R2 ;  /* 0x00000002ff0075a7 */ /* 0x000e640008001104 */
[----:B-1----:R-:W-:Y:S05]  /*2650*/  @!P0 BRA `(.L_x_43) ;  /* 0x0000004800648947 */ /* 0x002fea0003800000 */
.L_x_106:
[----:B------:R-:W-:-:S04]  /*2660*/  UIADD3 UR4, UPT, UPT, UR5, 0x1, URZ ;  /* 0x0000000105047890 */ /* 0x000fc8000fffe0ff */
[----:B------:R-:W-:-:S04]  /*2670*/  UISETP.NE.AND UP0, UPT, UR4, 0x3, UPT ;  /* 0x000000030400788c */ /* 0x000fc8000bf05270 */
[----:B------:R-:W-:Y:S02]  /*2680*/  USEL UR6, URZ, 0x1, UP0 ;  /* 0x00000001ff067887 */ /* 0x000fe40008000000 */
[----:B------:R-:W-:-:S04]  /*2690*/  USEL UR4, UR4, URZ, UP0 ;  /* 0x000000ff04047287 */ /* 0x000fc80008000000 */
[----:B------:R-:W-:Y:S01]  /*26a0*/  ULEA UR5, UR4, UR7, 0x3 ;  /* 0x0000000704057291 */ /* 0x000fe2000f8e18ff */
[----:B------:R-:W-:-:S04]  /*26b0*/  LOP3.LUT R12, R12, UR6, RZ, 0x3c, !PT ;  /* 0x000000060c0c7c12 */ /* 0x000fc8000f8e3cff */
[----:B-1----:R-:W-:-:S04]  /*26c0*/  SHF.L.U32 R2, R12, 0x1f, RZ ;  /* 0x0000001f0c027819 */ /* 0x002fc800000006ff */
[----:B------:R-:W1:Y:S02]  /*26d0*/  SYNCS.PHASECHK.TRANS64.TRYWAIT P0, [UR5], R2 ;  /* 0x00000002ff0075a7 */ /* 0x000e640008001105 */
[----:B-1----:R-:W-:Y:S05]  /*26e0*/  @!P0 BRA `(.L_x_44) ;  /* 0x0000004800588947 */ /* 0x002fea0003800000 */
.L_x_108:
[----:B------:R-:W-:-:S04]  /*26f0*/  UIADD3 UR4, UPT, UPT, UR4, 0x1, URZ ;  /* 0x0000000104047890 */ /* 0x000fc8000fffe0ff */
[----:B------:R-:W-:-:S04]  /*2700*/  UISETP.NE.AND UP0, UPT, UR4, 0x3, UPT ;  /* 0x000000030400788c */ /* 0x000fc8000bf05270 */
[----:B------:R-:W-:Y:S02]  /*2710*/  USEL UR5, URZ, 0x1, UP0 ;  /* 0x00000001ff057887 */ /* 0x000fe40008000000 */
[----:B------:R-:W-:-:S04]  /*2720*/  USEL UR4, UR4, URZ, UP0 ;  /* 0x000000ff04047287 */ /* 0x000fc80008000000 */
[----:B------:R-:W-:Y:S01]  /*2730*/  ULEA UR4, UR4, UR7, 0x3 ;  /* 0x0000000704047291 */ /* 0x000fe2000f8e18ff */
[----:B-1----:R-:W-:-:S04]  /*2740*/  LOP3.LUT R2, R12, UR5, RZ, 0x3c, !PT ;  /* 0x000000050c027c12 */ /* 0x002fc8000f8e3cff */
[----:B------:R-:W-:Y:S01]  /*2750*/  SHF.L.U32 R2, R2, 0x1f, RZ ;  /* 0x0000001f02027819 */ /* 0x000fe200000006ff */
[----:B------:R-:W-:-:S07]  /*2760*/  IMAD.U32 R0, RZ, RZ, UR4 ;  /* 0x00000004ff007e24 */ /* 0x000fce000f8e00ff */
.L_x_45:
[----:B-1----:R1:W2:Y:S02]  /*2770*/  SYNCS.PHASECHK.TRANS64.TRYWAIT P0, [R0+URZ], R2 ;  /* 0x00000002000075a7 */ /* 0x0022a400080011ff */
[----:B--2---:R-:W-:Y:S05]  /*2780*/  @!P0 NANOSLEEP.SYNCS 0x989680 ;  /* 0x009896800000895d */ /* 0x004fea0003900000 */
[----:B------:R-:W2:Y:S02]  /*2790*/  @!P0 SYNCS.PHASECHK.TRANS64 P0, [R0+URZ], R2 ;  /* 0x00000002000085a7 */ /* 0x000ea400080010ff */
[----:B--2---:R-:W-:Y:S05]  /*27a0*/  @P0 EXIT ;  /* 0x000000000000094d */ /* 0x004fea0003800000 */
[----:B------:R-:W-:Y:S05]  /*27b0*/  BRA `(.L_x_45) ;  /* 0xfffffffc00ec7947 */ /* 0x000fea000383ffff */
.L_x_22:
[----:B------:R-:W-:-:S04]  /*27c0*/  UISETP.NE.AND UP0, UPT, UR61, URZ, UPT ;  /* 0x000000ff3d00728c */ /* 0x000fc8000bf05270 */
[----:B------:R-:W-:-:S09]  /*27d0*/  UISETP.NE.OR UP0, UPT, UR22, 0x1, UP0 ;  /* 0x000000011600788c */ /* 0x000fd20008705670 */
[----:B------:R-:W-:Y:S05]  /*27e0*/  BRA.U UP0, `(.L_x_46) ;  /* 0x0000000500487547 */ /* 0x000fea000b800000 */
[----:B------:R-:W-:Y:S01]  /*27f0*/  ISETP.GE.U32.AND P2, PT, R0, 0x2, PT ;  /* 0x000000020000780c */ /* 0x000fe20003f46070 */
[----:B------:R-:W-:Y:S01]  /*2800*/  IMAD.MOV.U32 R12, RZ, RZ, 0x1 ;  /* 0x00000001ff0c7424 */ /* 0x000fe200078e00ff */
[----:B------:R-:W-:Y:S02]  /*2810*/  CS2R R10, SRZ ;  /* 0x00000000000a7805 */ /* 0x000fe4000001ff00 */
[----:B------:R-:W-:Y:S01]  /*2820*/  CS2R R8, SRZ ;  /* 0x0000000000087805 */ /* 0x000fe2000001ff00 */
[----:B------:R-:W-:Y:S01]  /*2830*/  UMOV UR4, 0x400 ;  /* 0x0000040000047882 */ /* 0x000fe20000000000 */
[----:B------:R-:W-:Y:S01]  /*2840*/  UMOV UR5, URZ ;  /* 0x000000ff00057c82 */ /* 0x000fe20008000000 */
[----:B------:R-:W-:-:S12]  /*2850*/  ULEA UR6, UR61, UR4, 0x18 ;  /* 0x000000043d067291 */ /* 0x000fd8000f8ec0ff */
.L_x_50:
[----:B------:R-:W-:Y:S02]  /*2860*/  LEA R2, R8, UR6, 0x3 ;  /* 0x0000000608027c11 */ /* 0x000fe4000f8e18ff */
[----:B------:R-:W-:-:S03]  /*2870*/  SHF.L.U32 R4, R9, 0x1f, RZ ;  /* 0x0000001f09047819 */ /* 0x000fc600000006ff */
[----:B------:R-:W-:Y:S01]  /*2880*/  VIADD R5, R2, 0xc0 ;  /* 0x000000c002057836 */ /* 0x000fe20000000000 */
[----:B------:R-:W1:Y:S02]  /*2890*/  SYNCS.PHASECHK.TRANS64.TRYWAIT P0, [R2+URZ+0xb0], R4 ;  /* 0x0000b004020075a7 */ /* 0x000e6400080011ff */
[----:B-1----:R-:W-:Y:S05]  /*28a0*/  @!P0 BRA `(.L_x_47) ;  /* 0x0000004800008947 */ /* 0x002fea0003800000 */
.L_x_109:
[----:B------:R-:W-:Y:S01]  /*28b0*/  ULEA UR4, UR5, UR6, 0x3 ;  /* 0x0000000605047291 */ /* 0x000fe2000f8e18ff */
[----:B-1----:R-:W-:Y:S01]  /*28c0*/  PRMT R2, RZ, 0x654, R5 ;  /* 0x00000654ff027816 */ /* 0x002fe20000000005 */
[----:B------:R-:W-:Y:S01]  /*28d0*/  @!P2 IMAD.MOV.U32 R4, RZ, RZ, 0x10 ;  /* 0x00000010ff04a424 */ /* 0x000fe200078e00ff */
[----:B------:R-:W-:Y:S01]  /*28e0*/  SHF.L.U32 R5, R12, 0x1f, RZ ;  /* 0x0000001f0c057819 */ /* 0x000fe200000006ff */
[----:B------:R-:W-:Y:S01]  /*28f0*/  UIADD3 UR7, UPT, UPT, UR4, 0x50, URZ ;  /* 0x0000005004077890 */ /* 0x000fe2000fffe0ff */
[----:B------:R1:W-:Y:S05]  /*2900*/  SYNCS.ARRIVE.TRANS64.RED.A1T0 RZ, [R2+URZ], RZ ;  /* 0x000000ff02ff79a7 */ /* 0x0003ea00081004ff */
[----:B------:R-:W-:Y:S01]  /*2910*/  IMAD.U32 R6, RZ, RZ, UR7 ;  /* 0x00000007ff067e24 */ /* 0x000fe2000f8e00ff */
[----:B------:R-:W2:Y:S04]  /*2920*/  SYNCS.PHASECHK.TRANS64.TRYWAIT P0, [UR4+0x60], R5 ;  /* 0x00006005ff0075a7 */ /* 0x000ea80008001104 */
[----:B------:R-:W-:Y:S01]  /*2930*/  PRMT R6, R0, 0x654, R6 ;  /* 0x0000065400067816 */ /* 0x000fe20000000006 */
[----:B-12---:R-:W-:Y:S06]  /*2940*/  @!P0 BRA `(.L_x_48) ;  /* 0x0000004400ec8947 */ /* 0x006fec0003800000 */
.L_x_111:
[----:B------:R-:W-:Y:S01]  /*2950*/  ULEA UR8, UR5, UR6, 0x4 ;  /* 0x0000000605087291 */ /* 0x000fe2000f8e20ff */
[----:B------:R-:W-:Y:S01]  /*2960*/  SEL R3, R6, R3, !P2 ;  /* 0x0000000306037207 */ /* 0x000fe20005000000 */
[----:B------:R-:W-:Y:S01]  /*2970*/  UIADD3 UR9, UPT, UPT, UR4, 0x50, URZ ;  /* 0x0000005004097890 */ /* 0x000fe2000fffe0ff */
[----:B-1----:R-:W-:Y:S01]  /*2980*/  LEA R2, R11, UR6, 0x3 ;  /* 0x000000060b027c11 */ /* 0x002fe2000f8e18ff */
[----:B------:R-:W-:Y:S01]  /*2990*/  UIADD3 UR8, UPT, UPT, UR8, 0xe0, URZ ;  /* 0x000000e008087890 */ /* 0x000fe2000fffe0ff */
[----:B------:R1:W-:Y:S01]  /*29a0*/  @!P2 SYNCS.ARRIVE.TRANS64.RED RZ, [R3+URZ], R4 ;  /* 0x0000000403ffa9a7 */ /* 0x0003e200080004ff */
[----:B------:R-:W-:Y:S01]  /*29b0*/  UIADD3 UR4, UPT, UPT, UR5, 0x1, URZ ;  /* 0x0000000105047890 */ /* 0x000fe2000fffe0ff */
[----:B------:R-:W-:-:S03]  /*29c0*/  VIADD R8, R8, 0x1 ;  /* 0x0000000108087836 */ /* 0x000fc60000000000 */
[----:B------:R-:W-:Y:S02]  /*29d0*/  UISETP.NE.AND UP0, UPT, UR4, 0x2, UPT ;  /* 0x000000020400788c */ /* 0x000fe4000bf05270 */
[----:B------:R-:W-:Y:S01]  /*29e0*/  ISETP.NE.AND P0, PT, R8, 0x2, PT ;  /* 0x000000020800780c */ /* 0x000fe20003f05270 */
[----:B------:R-:W-:Y:S06]  /*29f0*/  UGETNEXTWORKID.BROADCAST [UR8], [UR9] ;  /* 0x00000000080073ca */ /* 0x000fec0008000100 */
[----:B------:R-:W-:Y:S02]  /*2a00*/  USEL UR7, URZ, 0x1, UP0 ;  /* 0x00000001ff077887 */ /* 0x000fe40008000000 */
[----:B------:R-:W-:-:S04]  /*2a10*/  USEL UR5, UR4, URZ, UP0 ;  /* 0x000000ff04057287 */ /* 0x000fc80008000000 */
[----:B------:R-:W-:Y:S02]  /*2a20*/  LOP3.LUT R12, R12, UR7, RZ, 0x3c, !PT ;  /* 0x000000070c0c7c12 */ /* 0x000fe4000f8e3cff */
[----:B-1----:R-:W-:-:S04]  /*2a30*/  SHF.L.U32 R4, R10, 0x1f, RZ ;  /* 0x0000001f0a047819 */ /* 0x002fc800000006ff */
[----:B------:R-:W1:Y:S02]  /*2a40*/  SYNCS.PHASECHK.TRANS64.TRYWAIT P1, [R2+URZ+0x50], R4 ;  /* 0x00005004020075a7 */ /* 0x000e6400080211ff */
[----:B-1----:R-:W-:Y:S05]  /*2a50*/  @!P1 BRA `(.L_x_49) ;  /* 0x0000004400c09947 */ /* 0x002fea0003800000 */
.L_x_112:
[C---:B-1----:R-:W-:Y:S01]  /*2a60*/  LEA R4, R11.reuse, UR6, 0x4 ;  /* 0x000000060b047c11 */ /* 0x042fe2000f8e20ff */
[----:B------:R-:W-:Y:S01]  /*2a70*/  VIADD R2, R2, 0x60 ;  /* 0x0000006002027836 */ /* 0x000fe20000000000 */
[----:B------:R-:W-:Y:S01]  /*2a80*/  SEL R8, R8, RZ, P0 ;  /* 0x000000ff08087207 */ /* 0x000fe20000000000 */
[----:B------:R-:W-:-:S03]  /*2a90*/  VIADD R11, R11, 0x1 ;  /* 0x000000010b0b7836 */ /* 0x000fc60000000000 */
[----:B------:R-:W1:Y:S01]  /*2aa0*/  LDS.128 R4, [R4+0xe0] ;  /* 0x0000e00004047984 */ /* 0x000e620000000c00 */
[----:B------:R-:W-:Y:S02]  /*2ab0*/  PRMT R2, RZ, 0x654, R2 ;  /* 0x00000654ff027816 */ /* 0x000fe40000000002 */
[C---:B------:R-:W-:Y:S01]  /*2ac0*/  ISETP.NE.AND P1, PT, R11.reuse, 0x2, PT ;  /* 0x000000020b00780c */ /* 0x040fe20003f25270 */
[----:B------:R-:W-:Y:S01]  /*2ad0*/  @!PT LDS RZ, [RZ] ;  /* 0x00000000fffff984 */ /* 0x000fe20000000800 */
[----:B------:R-:W-:Y:S01]  /*2ae0*/  @!PT LDS RZ, [RZ] ;  /* 0x00000000fffff984 */ /* 0x000fe20000000800 */
[----:B------:R-:W-:Y:S01]  /*2af0*/  @!PT LDS RZ, [RZ] ;  /* 0x00000000fffff984 */ /* 0x000fe20000000800 */
[----:B------:R-:W-:Y:S01]  /*2b00*/  @!PT LDS RZ, [RZ] ;  /* 0x00000000fffff984 */ /* 0x000fe20000000800 */
[----:B------:R2:W-:Y:S06]  /*2b10*/  MEMBAR.ALL.CTA ;  /* 0x0000000000007992 */ /* 0x0005ec0000008000 */
[----:B--2---:R-:W2:Y:S01]  /*2b20*/  FENCE.VIEW.ASYNC.S ;  /* 0x00000000000073c6 */ /* 0x004ea20000000000 */
[----:B------:R-:W-:Y:S01]  /*2b30*/  SEL R11, R11, RZ, P1 ;  /* 0x000000ff0b0b7207 */ /* 0x000fe20000800000 */
[----:B--2---:R2:W-:Y:S01]  /*2b40*/  SYNCS.ARRIVE.TRANS64.RED.A1T0 RZ, [R2+URZ], RZ ;  /* 0x000000ff02ff79a7 */ /* 0x0045e200081004ff */
[----:B-1----:R-:W-:-:S02]  /*2b50*/  LOP3.LUT P3, RZ, R6, 0x1, RZ, 0xc0, !PT ;  /* 0x0000000106ff7812 */ /* 0x002fc4000786c0ff */
[----:B------:R-:W-:-:S04]  /*2b60*/  SEL R4, RZ, 0x1, P1 ;  /* 0x00000001ff047807 */ /* 0x000fc80000800000 */
[----:B------:R-:W-:Y:S02]  /*2b70*/  LOP3.LUT R10, R10, R4, RZ, 0x3c, !PT ;  /* 0x000000040a0a7212 */ /* 0x000fe400078e3cff */
[----:B--2---:R-:W-:-:S04]  /*2b80*/  SEL R2, RZ, 0x1, P0 ;  /* 0x00000001ff027807 */ /* 0x004fc80000000000 */
[----:B------:R-:W-:Y:S01]  /*2b90*/  LOP3.LUT R9, R9, R2, RZ, 0x3c, !PT ;  /* 0x0000000209097212 */ /* 0x000fe200078e3cff */
[----:B------:R-:W-:Y:S06]  /*2ba0*/  @P3 BRA `(.L_x_50) ;  /* 0xfffffffc002c3947 */ /* 0x000fec000383ffff */
[----:B------:R-:W-:Y:S01]  /*2bb0*/  ULEA UR4, UR5, UR6, 0x3 ;  /* 0x0000000605047291 */ /* 0x000fe2000f8e18ff */
[----:B------:R-:W-:-:S08]  /*2bc0*/  SHF.L.U32 R2, R12, 0x1f, RZ ;  /* 0x0000001f0c027819 */ /* 0x000fd000000006ff */
[----:B------:R-:W1:Y:S02]  /*2bd0*/  SYNCS.PHASECHK.TRANS64 P0, [UR4+0x60], R2 ;  /* 0x00006002ff0075a7 */ /* 0x000e640008001004 */
[----:B-1----:R-:W-:Y:S05]  /*2be0*/  @P0 BRA `(.L_x_51) ;  /* 0x0000000000080947 */ /* 0x002fea0003800000 */
[----:B------:R-:W1:Y:S02]  /*2bf0*/  SYNCS.PHASECHK.TRANS64.TRYWAIT P0, [UR4+0x60], R2 ;  /* 0x00006002ff0075a7 */ /* 0x000e640008001104 */
[----:B-1----:R-:W-:Y:S05]  /*2c00*/  @!P0 BRA `(.L_x_52) ;  /* 0x0000004400688947 */ /* 0x002fea0003800000 */
.L_x_51:
[----:B------:R-:W-:-:S04]  /*2c10*/  UIADD3 UR7, UPT, UPT, UR5, 0x1, URZ ;  /* 0x0000000105077890 */ /* 0x000fc8000fffe0ff */
[----:B------:R-:W-:-:S04]  /*2c20*/  UISETP.NE.AND UP0, UPT, UR7, 0x2, UPT ;  /* 0x000000020700788c */ /* 0x000fc8000bf05270 */
[----:B------:R-:W-:Y:S02]  /*2c30*/  USEL UR8, URZ, 0x1, UP0 ;  /* 0x00000001ff087887 */ /* 0x000fe40008000000 */
[----:B------:R-:W-:-:S04]  /*2c40*/  USEL UR7, UR7, URZ, UP0 ;  /* 0x000000ff07077287 */ /* 0x000fc80008000000 */
[----:B------:R-:W-:Y:S01]  /*2c50*/  ULEA UR7, UR7, UR6, 0x3 ;  /* 0x0000000607077291 */ /* 0x000fe2000f8e18ff */
[----:B-1----:R-:W-:-:S04]  /*2c60*/  LOP3.LUT R2, R12, UR8, RZ, 0x3c, !PT ;  /* 0x000000080c027c12 */ /* 0x002fc8000f8e3cff */
[----:B------:R-:W-:-:S04]  /*2c70*/  SHF.L.U32 R0, R2, 0x1f, RZ ;  /* 0x0000001f02007819 */ /* 0x000fc800000006ff */
[----:B------:R-:W1:Y:S02]  /*2c80*/  SYNCS.PHASECHK.TRANS64 P0, [UR7+0x60], R0 ;  /* 0x00006000ff0075a7 */ /* 0x000e640008001007 */
[----:B-1----:R-:W-:Y:S05]  /*2c90*/  @P0 EXIT ;  /* 0x000000000000094d */ /* 0x002fea0003800000 */
[----:B------:R-:W-:Y:S02]  /*2ca0*/  SHF.L.U32 R2, R2, 0x1f, RZ ;  /* 0x0000001f02027819 */ /* 0x000fe400000006ff */
[----:B------:R-:W-:-:S07]  /*2cb0*/  MOV R0, UR7 ;  /* 0x0000000700007c02 */ /* 0x000fce0008000f00 */
.L_x_53:
[----:B-1----:R1:W2:Y:S02]  /*2cc0*/  SYNCS.PHASECHK.TRANS64.TRYWAIT P0, [R0+URZ+0x60], R2 ;  /* 0x00006002000075a7 */ /* 0x0022a400080011ff */
[----:B--2---:R-:W-:Y:S05]  /*2cd0*/  @!P0 NANOSLEEP.SYNCS 0x989680 ;  /* 0x009896800000895d */ /* 0x004fea0003900000 */
[----:B------:R-:W2:Y:S02]  /*2ce0*/  @!P0 SYNCS.PHASECHK.TRANS64 P0, [R0+URZ+0x60], R2 ;  /* 0x00006002000085a7 */ /* 0x000ea400080010ff */
[----:B--2---:R-:W-:Y:S05]  /*2cf0*/  @P0 EXIT ;  /* 0x000000000000094d */ /* 0x004fea0003800000 */
[----:B------:R-:W-:Y:S05]  /*2d00*/  BRA `(.L_x_53) ;  /* 0xfffffffc00ec7947 */ /* 0x000fea000383ffff */
.L_x_46:
[----:B------:R-:W-:Y:S05]  /*2d10*/  BRA.U UP4, `(.L_x_54) ;  /* 0x0000000d04bc7547 */ /* 0x000fea000b800000 */
[----:B------:R-:W-:Y:S01]  /*2d20*/  UMOV UR4, 0x40 ;  /* 0x0000004000047882 */ /* 0x000fe20000000000 */
[----:B------:R-:W-:Y:S01]  /*2d30*/  NOP ;  /* 0x0000000000007918 */ /* 0x000fe20000000000 */
[----:B------:R-:W-:Y:S01]  /*2d40*/  ULEA UR5, UR61, UR4, 0x18 ;  /* 0x000000043d057291 */ /* 0x000fe2000f8ec0ff */
[----:B------:R-:W-:Y:S02]  /*2d50*/  UMOV UR6, 0x400 ;  /* 0x0000040000067882 */ /* 0x000fe40000000000 */
[----:B------:R-:W-:-:S06]  /*2d60*/  ULEA UR6, UR61, UR6, 0x18 ;  /* 0x000000063d067291 */ /* 0x000fcc000f8ec0ff */
[----:B------:R-:W1:Y:S02]  /*2d70*/  LDS.U8 R0, [UR5+0x1c] ;  /* 0x00001c05ff007984 */ /* 0x000e640008000000 */
[----:B-1----:R-:W-:-:S13]  /*2d80*/  ISETP.NE.AND P0, PT, R0, RZ, PT ;  /* 0x000000ff0000720c */ /* 0x002fda0003f05270 */
[----:B------:R-:W-:Y:S05]  /*2d90*/  @P0 BRA `(.L_x_55) ;  /* 0x0000000000580947 */ /* 0x000fea0003800000 */
[----:B------:R-:W-:-:S13]  /*2da0*/  ELECT P0, URZ, PT ;  /* 0x0000000000ff782f */ /* 0x000fda0003800000 */
[----:B------:R-:W-:Y:S05]  /*2db0*/  @!P0 BRA `(.L_x_56) ;  /* 0x0000000000608947 */ /* 0x000fea0003800000 */
[----:B------:R-:W-:Y:S01]  /*2dc0*/  UMOV UR4, 0x10 ;  /* 0x0000001000047882 */ /* 0x000fe20000000000 */
[----:B------:R-:W-:Y:S01]  /*2dd0*/  HFMA2 R0, -RZ, RZ, 0, 5.9604644775390625e-08 ;  /* 0x00000001ff007431 */ /* 0x000fe200000001ff */
[----:B------:R-:W-:-:S03]  /*2de0*/  MOV R3, 0xffff ;  /* 0x0000ffff00037802 */ /* 0x000fc60000000f00 */
[----:B------:R-:W-:Y:S04]  /*2df0*/  DEPBAR.LE SB1, 0x36 ;  /* 0x00009d800000791a */ /* 0x000fe80000000000 */
[----:B------:R-:W1:Y:S02]  /*2e00*/  UTCATOMSWS.FIND_AND_SET.ALIGN UP0, UR4, UR4 ;  /* 0x00000004000475e3 */ /* 0x000e640008000800 */
[----:B-1----:R-:W-:Y:S01]  /*2e10*/  MOV R4, UR4 ;  /* 0x0000000400047c02 */ /* 0x002fe20008000f00 */
[----:B------:R-:W-:Y:S06]  /*2e20*/  BRA.U UP0, `(.L_x_57) ;  /* 0x0000000100187547 */ /* 0x000fec000b800000 */
.L_x_58:
[----:B------:R-:W-:Y:S05]  /*2e30*/  NANOSLEEP 0x64 ;  /* 0x000000640000795d */ /* 0x000fea0003800000 */
[----:B------:R-:W-:-:S05]  /*2e40*/  UMOV UR4, 0x10 ;  /* 0x0000001000047882 */ /* 0x000fca0000000000 */
[----:B------:R-:W-:Y:S04]  /*2e50*/  DEPBAR.LE SB1, 0x36 ;  /* 0x00009d800000791a */ /* 0x000fe80000000000 */
[----:B------:R-:W1:Y:S02]  /*2e60*/  UTCATOMSWS.FIND_AND_SET.ALIGN UP0, UR4, UR4 ;  /* 0x00000004000475e3 */ /* 0x000e640008000800 */
[----:B-1----:R-:W-:Y:S01]  /*2e70*/  MOV R4, UR4 ;  /* 0x0000000400047c02 */ /* 0x002fe20008000f00 */
[----:B------:R-:W-:Y:S05]  /*2e80*/  BRA.U !UP0, `(.L_x_58) ;  /* 0xfffffffd08e87547 */ /* 0x000fea000b83ffff */
.L_x_57:
[-C--:B------:R-:W-:Y:S02]  /*2e90*/  SHF.L.U32 R3, R3, R4.reuse, RZ ;  /* 0x0000000403037219 */ /* 0x080fe400000006ff */
[----:B------:R-:W-:Y:S01]  /*2ea0*/  SHF.L.U32 R0, R0, R4, RZ ;  /* 0x0000000400007219 */ /* 0x000fe200000006ff */
[----:B------:R-:W-:Y:S02]  /*2eb0*/  IMAD.SHL.U32 R4, R4, 0x20, RZ ;  /* 0x0000002004047824 */ /* 0x000fe400078e00ff */
[----:B------:R1:W-:Y:S04]  /*2ec0*/  ATOMS.OR RZ, [UR5+0x14], R3 ;  /* 0x00001403ffff798c */ /* 0x0003e8000b000005 */
[----:B------:R1:W-:Y:S04]  /*2ed0*/  ATOMS.OR RZ, [UR5+0x18], R0 ;  /* 0x00001800ffff798c */ /* 0x0003e8000b000005 */
[----:B------:R1:W-:Y:S01]  /*2ee0*/  STS [UR6+0x100], R4 ;  /* 0x00010004ff007988 */ /* 0x0003e20008000806 */
[----:B------:R-:W-:Y:S05]  /*2ef0*/  BRA `(.L_x_56) ;  /* 0x0000000000107947 */ /* 0x000fea0003800000 */
.L_x_55:
[----:B------:R-:W-:Y:S02]  /*2f00*/  MOV R0, 0xffffffff ;  /* 0xffffffff00007802 */ /* 0x000fe40000000f00 */
[----:B------:R-:W-:-:S03]  /*2f10*/  MOV R4, 0x2f40 ;  /* 0x00002f4000047802 */ /* 0x000fc60000000f00 */
[----:B------:R1:W-:Y:S04]  /*2f20*/  STS [UR6+0x100], R0 ;  /* 0x00010000ff007988 */ /* 0x0003e80008000806 */
[----:B-1---5:R-:W-:Y:S05]  /*2f30*/  CALL.REL.NOINC `($__internal_1_$__cuda_sm10x_tcgen05_guardrail_trap_phase_invalid_during_alloc) ;  /* 0x0000004400e87944 */ /* 0x022fea0003c00000 */
.L_x_56:
[----:B------:R-:W-:Y:S05]  /*2f40*/  WARPSYNC.ALL ;  /* 0x0000000000007948 */ /* 0x000fea0003800000 */
[----:B------:R-:W2:Y:S01]  /*2f50*/  S2UR UR4, SR_CgaCtaId ;  /* 0x00000000000479c3 */ /* 0x000ea20000008800 */
[----:B------:R-:W-:Y:S01]  /*2f60*/  UMOV UR26, 0x400 ;  /* 0x00000400001a7882 */ /* 0x000fe20000000000 */
[----:B------:R-:W-:-:S06]  /*2f70*/  NOP ;  /* 0x0000000000007918 */ /* 0x000fcc0000000000 */
[----:B------:R-:W-:Y:S06]  /*2f80*/  BAR.ARV 0x6, 0xa0 ;  /* 0x0182800000007b1d */ /* 0x000fec0000002000 */
[----:B------:R-:W3:Y:S01]  /*2f90*/  LDCU UR5, c[0x0][0x38c] ;  /* 0x00007180ff0577ac */ /* 0x000ee20008000800 */
[----:B------:R-:W-:Y:S01]  /*2fa0*/  LOP3.LUT R2, R2, 0xffff, RZ, 0xc0, !PT ;  /* 0x0000ffff02027812 */ /* 0x000fe200078ec0ff */
[----:B------:R-:W-:Y:S01]  /*2fb0*/  IMAD.MOV.U32 R11, RZ, RZ, 0x1 ;  /* 0x00000001ff0b7424 */ /* 0x000fe200078e00ff */
[----:B------:R-:W-:Y:S01]  /*2fc0*/  CS2R R8, SRZ ;  /* 0x0000000000087805 */ /* 0x000fe2000001ff00 */
[----:B------:R-:W4:Y:S01]  /*2fd0*/  LDCU UR7, c[0x0][0x38c] ;  /* 0x00007180ff0777ac */ /* 0x000f220008000800 */
[----:B------:R-:W-:Y:S01]  /*2fe0*/  R2UR UR27, R2 ;  /* 0x00000000021b72ca */ /* 0x000fe200000e0000 */
[----:B------:R-:W-:Y:S01]  /*2ff0*/  IMAD.MOV.U32 R10, RZ, RZ, RZ ;  /* 0x000000ffff0a7224 */ /* 0x000fe200078e00ff */
[----:B------:R-:W-:Y:S01]  /*3000*/  UMOV UR31, URZ ;  /* 0x000000ff001f7c82 */ /* 0x000fe20008000000 */
[----:B------:R-:W-:Y:S01]  /*3010*/  UMOV UR22, URZ ;  /* 0x000000ff00167c82 */ /* 0x000fe20008000000 */
[----:B--2---:R-:W-:Y:S01]  /*3020*/  ULEA UR26, UR4, UR26, 0x18 ;  /* 0x0000001a041a7291 */ /* 0x004fe2000f8ec0ff */
[----:B------:R-:W-:Y:S01]  /*3030*/  UMOV UR38, 0x0 ;  /* 0x0000000000267882 */ /* 0x000fe20000000000 */
[----:B------:R-:W-:-:S02]  /*3040*/  UMOV UR39, 0x8100010 ;  /* 0x0810001000277882 */ /* 0x000fc40000000000 */
[----:B------:R-:W-:Y:S02]  /*3050*/  UIADD3 UR4, UPT, UPT, UR26, 0x4400, URZ ;  /* 0x000044001a047890 */ /* 0x000fe4000fffe0ff */
[----:B------:R-:W-:Y:S02]  /*3060*/  UIADD3 UR6, UPT, UPT, UR26, 0x10400, URZ ;  /* 0x000104001a067890 */ /* 0x000fe4000fffe0ff */
[----:B---3--:R-:W-:Y:S01]  /*3070*/  UIADD3 UR5, UPT, UPT, UR5, 0x7f, URZ ;  /* 0x0000007f05057890 */ /* 0x008fe2000fffe0ff */
[----:B-1----:R-:W1:Y:S01]  /*3080*/  LDS R0, [UR26+0x100] ;  /* 0x0001001aff007984 */ /* 0x002e620008000800 */
[----:B------:R-:W-:Y:S01]  /*3090*/  UMOV UR36, 0x0 ;  /* 0x0000000000247882 */ /* 0x000fe20000000000 */
[----:B------:R-:W-:Y:S01]  /*30a0*/  UMOV UR37, 0x8100010 ;  /* 0x0810001000257882 */ /* 0x000fe20000000000 */
[----:B------:R-:W-:Y:S02]  /*30b0*/  USHF.R.S32.HI UR40, URZ, 0x1f, UR5 ;  /* 0x0000001fff287899 */ /* 0x000fe40008011405 */
[----:B----4-:R-:W-:-:S02]  /*30c0*/  UISETP.GE.AND UP4, UPT, UR7, 0x1, UPT ;  /* 0x000000010700788c */ /* 0x010fc4000bf86270 */
[----:B------:R-:W-:Y:S02]  /*30d0*/  ULEA.HI UR40, UR40, UR5, URZ, 0x7 ;  /* 0x0000000528287291 */ /* 0x000fe4000f8f38ff */
[----:B------:R-:W-:Y:S02]  /*30e0*/  USHF.R.U32.HI UR5, URZ, 0x4, UR4 ;  /* 0x00000004ff057899 */ /* 0x000fe40008011604 */
[----:B------:R-:W-:Y:S02]  /*30f0*/  USHF.R.S32.HI UR40, URZ, 0x7, UR40 ;  /* 0x00000007ff287899 */ /* 0x000fe40008011428 */
[----:B------:R-:W-:Y:S02]  /*3100*/  USHF.R.U32.HI UR4, URZ, 0x4, UR6 ;  /* 0x00000004ff047899 */ /* 0x000fe40008011606 */
[----:B------:R-:W-:Y:S02]  /*3110*/  UISETP.LT.AND UP0, UPT, UR40, 0x1, UPT ;  /* 0x000000012800788c */ /* 0x000fe4000bf01270 */
[----:B------:R-:W-:-:S02]  /*3120*/  ULOP3.LUT UR5, UR5, 0x3fff, URZ, 0xc0, !UPT ;  /* 0x00003fff05057892 */ /* 0x000fc4000f8ec0ff */
[----:B------:R-:W-:Y:S02]  /*3130*/  ULOP3.LUT UR4, UR4, 0x3fff, URZ, 0xc0, !UPT ;  /* 0x00003fff04047892 */ /* 0x000fe4000f8ec0ff */
[----:B------:R-:W-:Y:S02]  /*3140*/  USEL UR41, UR40, 0x1, !UP0 ;  /* 0x0000000128297887 */ /* 0x000fe4000c000000 */
[----:B------:R-:W-:Y:S02]  /*3150*/  ULOP3.LUT UR28, UR5, 0x10000, URZ, 0xfc, !UPT ;  /* 0x00010000051c7892 */ /* 0x000fe4000f8efcff */
[----:B------:R-:W-:Y:S02]  /*3160*/  ULOP3.LUT UR29, UR4, 0x10000, URZ, 0xfc, !UPT ;  /* 0x00010000041d7892 */ /* 0x000fe4000f8efcff */
[----:B------:R-:W-:Y:S01]  /*3170*/  UIADD3 UR41, UPT, UPT, -UR41, URZ, URZ ;  /* 0x000000ff29297290 */ /* 0x000fe2000fffe1ff */
[----:B------:R-:W-:Y:S01]  /*3180*/  UMOV UR34, 0x0 ;  /* 0x0000000000227882 */ /* 0x000fe20000000000 */
[----:B------:R-:W-:Y:S01]  /*3190*/  UMOV UR35, 0x8100010 ;  /* 0x0810001000237882 */ /* 0x000fe20000000000 */
[----:B------:R-:W-:Y:S01]  /*31a0*/  UMOV UR32, 0x0 ;  /* 0x0000000000207882 */ /* 0x000fe20000000000 */
[----:B------:R-:W-:Y:S01]  /*31b0*/  UMOV UR33, 0x8100010 ;  /* 0x0810001000217882 */ /* 0x000fe20000000000 */
[----:B-1----:R-:W-:-:S15]  /*31c0*/  R2UR UR42, R0 ;  /* 0x00000000002a72ca */ /* 0x002fde00000e0000 */
.L_x_65:
[----:B------:R-:W-:Y:S02]  /*31d0*/  LEA R0, R10, UR26, 0x3 ;  /* 0x0000001a0a007c11 */ /* 0x000fe4000f8e18ff */
[----:B------:R-:W-:Y:S02]  /*31e0*/  SHF.L.U32 R2, R9, 0x1f, RZ ;  /* 0x0000001f09027819 */ /* 0x000fe400000006ff */
[----:B------:R-:W-:Y:S01]  /*31f0*/  PLOP3.LUT P0, PT, PT, PT, UP4, 0x80, 0x8 ;  /* 0x000000000008781c */ /* 0x000fe20003f0f048 */
[----:B------:R-:W-:Y:S01]  /*3200*/  VIADD R3, R0, 0x60 ;  /* 0x0000006000037836 */ /* 0x000fe20000000000 */
[----:B-1----:R-:W1:Y:S02]  /*3210*/  SYNCS.PHASECHK.TRANS64.TRYWAIT P1, [R0+URZ+0x50], R2 ;  /* 0x00005002000075a7 */ /* 0x002e6400080211ff */
[----:B-1-3--:R-:W-:Y:S09]  /*3220*/  @!P1 BRA `(.L_x_59) ;  /* 0x0000003c00f89947 */ /* 0x00aff20003800000 */
.L_x_114:
[----:B------:R-:W-:Y:S01]  /*3230*/  LEA R4, R10, UR26, 0x4 ;  /* 0x0000001a0a047c11 */ /* 0x000fe2000f8e20ff */
[----:B------:R-:W-:Y:S01]  /*3240*/  @UP4 ULEA UR4, UR22, UR26, 0x3 ;  /* 0x0000001a16044291 */ /* 0x000fe2000f8e18ff */
[----:B------:R-:W-:Y:S01]  /*3250*/  PLOP3.LUT P2, PT, PT, PT, PT, 0x80, 0x8 ;  /* 0x000000000008781c */ /* 0x000fe20003f4f070 */
[----:B------:R-:W-:Y:S01]  /*3260*/  ULEA UR30, UR31, UR26, 0x3 ;  /* 0x0000001a1f1e7291 */ /* 0x000fe2000f8e18ff */
[----:B------:R-:W-:Y:S01]  /*3270*/  PRMT R3, RZ, 0x654, R3 ;  /* 0x00000654ff037816 */ /* 0x000fe20000000003 */
[----:B------:R-:W-:Y:S01]  /*3280*/  ULEA UR11, UR31, UR42, 0x6 ;  /* 0x0000002a1f0b7291 */ /* 0x000fe2000f8e30ff */
[----:B------:R-:W2:Y:S01]  /*3290*/  LDS.128 R4, [R4+0xe0] ;  /* 0x0000e00004047984 */ /* 0x000ea20000000c00 */
[----:B-1----:R-:W-:Y:S02]  /*32a0*/  @P0 SHF.L.U32 R2, R8, 0x1f, RZ ;  /* 0x0000001f08020819 */ /* 0x002fe400000006ff */
[----:B------:R-:W-:Y:S01]  /*32b0*/  SHF.L.U32 R0, R11, 0x1f, RZ ;  /* 0x0000001f0b007819 */ /* 0x000fe200000006ff */
[----:B------:R-:W-:Y:S01]  /*32c0*/  @!PT LDS RZ, [RZ] ;  /* 0x00000000fffff984 */ /* 0x000fe20000000800 */
[----:B------:R-:W-:Y:S01]  /*32d0*/  @!PT LDS RZ, [RZ] ;  /* 0x00000000fffff984 */ /* 0x000fe20000000800 */
[----:B------:R-:W-:Y:S01]  /*32e0*/  @!PT LDS RZ, [RZ] ;  /* 0x00000000fffff984 */ /* 0x000fe20000000800 */
[----:B------:R-:W-:Y:S01]  /*32f0*/  @!PT LDS RZ, [RZ] ;  /* 0x00000000fffff984 */ /* 0x000fe20000000800 */
[----:B------:R1:W-:Y:S06]  /*3300*/  MEMBAR.ALL.CTA ;  /* 0x0000000000007992 */ /* 0x0003ec0000008000 */
[----:B-1----:R-:W1:Y:S02]  /*3310*/  FENCE.VIEW.ASYNC.S ;  /* 0x00000000000073c6 */ /* 0x002e640000000000 */
[----:B-1----:R1:W-:Y:S01]  /*3320*/  SYNCS.ARRIVE.TRANS64.RED.A1T0 RZ, [R3+URZ], RZ ;  /* 0x000000ff03ff79a7 */ /* 0x0023e200081004ff */
[----:B------:R1:W3:Y:S01]  /*3330*/  @P0 SYNCS.PHASECHK.TRANS64.TRYWAIT P2, [UR4], R2 ;  /* 0x00000002ff0005a7 */ /* 0x0002e20008041104 */
[----:B--2---:R-:W-:Y:S01]  /*3340*/  LOP3.LUT P1, RZ, R6, 0x1, RZ, 0xc0, !PT ;  /* 0x0000000106ff7812 */ /* 0x004fe2000782c0ff */
[----:B------:R-:W2:Y:S02]  /*3350*/  SYNCS.PHASECHK.TRANS64.TRYWAIT P0, [UR30+0x90], R0 ;  /* 0x00009000ff0075a7 */ /* 0x000ea4000800111e */
[----:B-123--:R-:W-:Y:S10]  /*3360*/  @!P0 BRA `(.L_x_60) ;  /* 0x0000003c00bc8947 */ /* 0x00eff40003800000 */
.L_x_116:
[----:B------:R-:W-:Y:S01]  /*3370*/  IADD3 R10, PT, PT, R10, 0x1, RZ ;  /* 0x000000010a0a7810 */ /* 0x000fe20007ffe0ff */
[----:B------:R-:W-:Y:S06]  /*3380*/  BRA.U !UP4, `(.L_x_61) ;  /* 0x000000010cc07547 */ /* 0x000fec000b800000 */
[----:B------:R-:W-:Y:S01]  /*3390*/  UPLOP3.LUT UP2, UPT, UPT, UPT, UPT, 0x40, 0x4 ;  /* 0x000000000004789c */ /* 0x000fe20003f4e870 */
[----:B------:R-:W-:Y:S01]  /*33a0*/  UMOV UR24, UR41 ;  /* 0x0000002900187c82 */ /* 0x000fe20008000000 */
[----:B------:R-:W-:Y:S01]  /*33b0*/  UMOV UR23, UR40 ;  /* 0x0000002800177c82 */ /* 0x000fe20008000000 */
[----:B------:R-:W-:-:S08]  /*33c0*/  UMOV UR10, UR22 ;  /* 0x00000016000a7c82 */ /* 0x000fd00008000000 */
.L_x_64:
[----:B------:R-:W-:Y:S02]  /*33d0*/  UIADD3 UR24, UPT, UPT, UR24, 0x1, URZ ;  /* 0x0000000118187890 */ /* 0x000fe4000fffe0ff */
[----:B--2---:R-:W-:Y:S02]  /*33e0*/  ULEA UR5, UR10, UR26, 0x3 ;  /* 0x0000001a0a057291 */ /* 0x004fe4000f8e18ff */
[----:B------:R-:W-:Y:S01]  /*33f0*/  UISETP.NE.AND UP3, UPT, UR24, URZ, UPT ;  /* 0x000000ff1800728c */ /* 0x000fe2000bf65270 */
[----:B---3--:R-:W-:Y:S10]  /*3400*/  @P2 BRA `(.L_x_62) ;  /* 0x00000000000c2947 */ /* 0x008ff40003800000 */
[----:B-1----:R-:W-:Y:S04]  /*3410*/  SHF.L.U32 R2, R8, 0x1f, RZ ;  /* 0x0000001f08027819 */ /* 0x002fe800000006ff */
[----:B------:R-:W1:Y:S02]  /*3420*/  SYNCS.PHASECHK.TRANS64.TRYWAIT P0, [UR5], R2 ;  /* 0x00000002ff0075a7 */ /* 0x000e640008001105 */
[----:B-1----:R-:W-:Y:S05]  /*3430*/  @!P0 BRA `(.L_x_63) ;  /* 0x0000003c00a08947 */ /* 0x002fea0003800000 */
.L_x_62:
[----:B------:R-:W-:Y:S01]  /*3440*/  UISETP.NE.AND UP0, UPT, UR23, 0x1, UPT ;  /* 0x000000011700788c */ /* 0x000fe2000bf05270 */
[----:B------:R-:W-:Y:S01]  /*3450*/  PLOP3.LUT P2, PT, PT, PT, PT, 0x80, 0x8 ;  /* 0x000000000008781c */ /* 0x000fe20003f4f070 */
[----:B------:R-:W-:Y:S02]  /*3460*/  UIADD3 UR4, UPT, UPT, UR10, 0x1, URZ ;  /* 0x000000010a047890 */ /* 0x000fe4000fffe0ff */
[----:B------:R-:W-:Y:S02]  /*3470*/  UIADD3 UR25, UPT, UPT, UR5, 0x18, URZ ;  /* 0x0000001805197890 */ /* 0x000fe4000fffe0ff */
[----:B------:R-:W-:Y:S01]  /*3480*/  UISETP.NE.AND UP1, UPT, UR4, 0x3, UPT ;  /* 0x000000030400788c */ /* 0x000fe2000bf25270 */
[----:B------:R-:W-:Y:S01]  /*3490*/  PLOP3.LUT P0, PT, PT, PT, UP0, 0x80, 0x8 ;  /* 0x000000000008781c */ /* 0x000fe20003f0f008 */
[----:B------:R-:W-:Y:S02]  /*34a0*/  UIADD3 UR23, UPT, UPT, UR23, -0x1, URZ ;  /* 0xffffffff17177890 */ /* 0x000fe4000fffe0ff */
[----:B------:R-:W-:Y:S02]  /*34b0*/  USEL UR6, URZ, 0x1, UP1 ;  /* 0x00000001ff067887 */ /* 0x000fe40008800000 */
[----:B------:R-:W-:Y:S01]  /*34c0*/  USEL UR22, UR4, URZ, UP1 ;  /* 0x000000ff04167287 */ /* 0x000fe20008800000 */
[----:B------:R-:W-:Y:S01]  /*34d0*/  UMOV UR7, 0x40004040 ;  /* 0x4000404000077882 */ /* 0x000fe20000000000 */
[----:B------:R-:W-:Y:S02]  /*34e0*/  UMOV UR5, 0x40004040 ;  /* 0x4000404000057882 */ /* 0x000fe40000000000 */
[----:B------:R-:W-:Y:S01]  /*34f0*/  @UP0 ULEA UR4, UR22, UR26, 0x3 ;  /* 0x0000001a16040291 */ /* 0x000fe2000f8e18ff */
[----:B------:R-:W-:Y:S01]  /*3500*/  LOP3.LUT R8, R8, UR6, RZ, 0x3c, !PT ;  /* 0x0000000608087c12 */ /* 0x000fe2000f8e3cff */
[----:B------:R-:W-:Y:S01]  /*3510*/  ULEA UR6, UR10, UR29, 0x9 ;  /* 0x0000001d0a067291 */ /* 0x000fe2000f8e48ff */
[----:B------:R-:W-:Y:S02]  /*3520*/  UMOV UR21, 0x40004040 ;  /* 0x4000404000157882 */ /* 0x000fe40000000000 */
[----:B-1----:R-:W-:Y:S01]  /*3530*/  @P0 SHF.L.U32 R0, R8, 0x1f, RZ ;  /* 0x0000001f08000819 */ /* 0x002fe200000006ff */
[----:B------:R-:W-:Y:S02]  /*3540*/  UIADD3 UR20, UPT, UPT, UR6, 0x2, URZ ;  /* 0x0000000206147890 */ /* 0x000fe4000fffe0ff */
[----:B------:R-:W-:Y:S01]  /*3550*/  UIADD3 UR16, UPT, UPT, UR6, 0x4, URZ ;  /* 0x0000000406107890 */ /* 0x000fe2000fffe0ff */
[----:B------:R2:W3:Y:S01]  /*3560*/  @P0 SYNCS.PHASECHK.TRANS64.TRYWAIT P2, [UR4], R0 ;  /* 0x00000000ff0005a7 */ /* 0x0004e20008041104 */
[----:B------:R-:W-:Y:S02]  /*3570*/  ULEA UR4, UR10, UR28, 0xa ;  /* 0x0000001c0a047291 */ /* 0x000fe4000f8e50ff */
[----:B------:R-:W-:Y:S02]  /*3580*/  UIADD3 UR12, UPT, UPT, UR6, 0x6, URZ ;  /* 0x00000006060c7890 */ /* 0x000fe4000fffe0ff */
[----:B------:R-:W-:Y:S02]  /*3590*/  UIADD3 UR18, UPT, UPT, UR4, 0x2, URZ ;  /* 0x0000000204127890 */ /* 0x000fe4000fffe0ff */
[----:B------:R-:W-:Y:S02]  /*35a0*/  UIADD3 UR14, UPT, UPT, UR4, 0x4, URZ ;  /* 0x00000004040e7890 */ /* 0x000fe4000fffe0ff */
[----:B------:R-:W-:Y:S01]  /*35b0*/  UIADD3 UR8, UPT, UPT, UR4, 0x6, URZ ;  /* 0x0000000604087890 */ /* 0x000fe2000fffe0ff */
[----:B------:R2:W-:Y:S01]  /*35c0*/  UTCQMMA gdesc[UR4], gdesc[UR6], tmem[UR11], tmem[UR38], idesc[UR39], UP2 ;  /* 0x00ff2606040075ea */ /* 0x0005e2000900030b */
[----:B------:R-:W-:Y:S01]  /*35d0*/  UPLOP3.LUT UP2, UPT, UPT, UPT, UPT, 0x80, 0x8 ;  /* 0x000000000008789c */ /* 0x000fe20003f4f070 */
[----:B------:R-:W-:Y:S01]  /*35e0*/  UMOV UR19, 0x40004040 ;  /* 0x4000404000137882 */ /* 0x000fe20000000000 */
[----:B------:R-:W-:Y:S01]  /*35f0*/  UMOV UR17, 0x40004040 ;  /* 0x4000404000117882 */ /* 0x000fe20000000000 */
[----:B------:R2:W-:Y:S01]  /*3600*/  UTCQMMA gdesc[UR18], gdesc[UR20], tmem[UR11], tmem[UR36], idesc[UR37], UPT ;  /* 0x00ff2414120075ea */ /* 0x0005e2000b80030b */
[----:B------:R-:W-:Y:S01]  /*3610*/  UMOV UR15, 0x40004040 ;  /* 0x40004040000f7882 */ /* 0x000fe20000000000 */
[----:B------:R-:W-:Y:S01]  /*3620*/  UMOV UR13, 0x40004040 ;  /* 0x40004040000d7882 */ /* 0x000fe20000000000 */
[----:B------:R-:W-:Y:S01]  /*3630*/  UMOV UR9, 0x40004040 ;  /* 0x4000404000097882 */ /* 0x000fe20000000000 */
[----:B------:R2:W-:Y:S01]  /*3640*/  UTCQMMA gdesc[UR14], gdesc[UR16], tmem[UR11], tmem[UR34], idesc[UR35], UPT ;  /* 0x00ff22100e0075ea */ /* 0x0005e2000b80030b */
[----:B------:R2:W-:Y:S01]  /*3650*/  UTCQMMA gdesc[UR8], gdesc[UR12], tmem[UR11], tmem[UR32], idesc[UR33], UPT ;  /* 0x00ff200c080075ea */ /* 0x0005e2000b80030b */
[----:B------:R2:W-:Y:S01]  /*3660*/  UTCBAR.MULTICAST [UR25], URZ, UR27 ;  /* 0x000000ff190073e9 */ /* 0x0005e2000800081b */
[----:B------:R-:W-:Y:S01]  /*3670*/  UMOV UR10, UR22 ;  /* 0x00000016000a7c82 */ /* 0x000fe20008000000 */
[----:B------:R-:W-:Y:S05]  /*3680*/  BRA.U UP3, `(.L_x_64) ;  /* 0xfffffffd03507547 */ /* 0x000fea000b83ffff */
.L_x_61:
[----:B--2---:R-:W-:Y:S01]  /*3690*/  UIADD3 UR4, UPT, UPT, UR31, 0x1, URZ ;  /* 0x000000011f047890 */ /* 0x004fe2000fffe0ff */
[C---:B------:R-:W-:Y:S01]  /*36a0*/  ISETP.NE.AND P0, PT, R10.reuse, 0x2, PT ;  /* 0x000000020a00780c */ /* 0x040fe20003f05270 */
[----:B------:R-:W-:Y:S02]  /*36b0*/  UIADD3 UR5, UPT, UPT, UR30, 0x70, URZ ;  /* 0x000000701e057890 */ /* 0x000fe4000fffe0ff */
[----:B------:R-:W-:Y:S01]  /*36c0*/  UISETP.NE.AND UP0, UPT, UR4, 0x4, UPT ;  /* 0x000000040400788c */ /* 0x000fe2000bf05270 */
[----:B-1----:R-:W-:Y:S02]  /*36d0*/  SEL R0, RZ, 0x1, P0 ;  /* 0x00000001ff007807 */ /* 0x002fe40000000000 */
[----:B------:R-:W-:Y:S01]  /*36e0*/  SEL R10, R10, RZ, P0 ;  /* 0x000000ff0a0a7207 */ /* 0x000fe20000000000 */
[----:B------:R-:W-:Y:S01]  /*36f0*/  USEL UR6, URZ, 0x1, UP0 ;  /* 0x00000001ff067887 */ /* 0x000fe20008000000 */
[----:B------:R-:W-:Y:S01]  /*3700*/  LOP3.LUT R9, R9, R0, RZ, 0x3c, !PT ;  /* 0x0000000009097212 */ /* 0x000fe200078e3cff */
[----:B------:R-:W-:Y:S01]  /*3710*/  USEL UR31, UR4, URZ, UP0 ;  /* 0x000000ff041f7287 */ /* 0x000fe20008000000 */
[----:B------:R1:W-:Y:S03]  /*3720*/  UTCBAR [UR5], URZ ;  /* 0x000000ff050073e9 */ /* 0x0003e600080000ff */
[----:B------:R-:W-:Y:S01]  /*3730*/  LOP3.LUT R11, R11, UR6, RZ, 0x3c, !PT ;  /* 0x000000060b0b7c12 */ /* 0x000fe2000f8e3cff */
[----:B------:R-:W-:Y:S07]  /*3740*/  @P1 BRA `(.L_x_65) ;  /* 0xfffffff800a01947 */ /* 0x000fee000383ffff */
[----:B------:R-:W2:Y:S01]  /*3750*/  S2UR UR8, SR_CgaCtaId ;  /* 0x00000000000879c3 */ /* 0x000ea20000008800 */
[----:B------:R-:W-:Y:S01]  /*3760*/  ELECT P0, URZ, PT ;  /* 0x0000000000ff782f */ /* 0x000fe20003800000 */
[----:B------:R-:W-:Y:S01]  /*3770*/  IMAD.MOV.U32 R0, RZ, RZ, 0x1 ;  /* 0x00000001ff007424 */ /* 0x000fe200078e00ff */
[----:B------:R-:W-:Y:S01]  /*3780*/  UIADD3 UR26, UPT, UPT, UR26, 0x90, URZ ;  /* 0x000000901a1a7890 */ /* 0x000fe2000fffe0ff */
[----:B------:R-:W-:Y:S01]  /*3790*/  SHF.L.U32 R2, R11, 0x1f, RZ ;  /* 0x0000001f0b027819 */ /* 0x000fe200000006ff */
[----:B------:R-:W-:-:S03]  /*37a0*/  UMOV UR4, 0x40 ;  /* 0x0000004000047882 */ /* 0x000fc60000000000 */
[----:B------:R-:W-:Y:S01]  /*37b0*/  UVIRTCOUNT.DEALLOC.SMPOOL 0x80 ;  /* 0x000000800000784c */ /* 0x000fe20000000000 */
[----:B--2---:R-:W-:Y:S02]  /*37c0*/  ULEA UR8, UR8, UR4, 0x18 ;  /* 0x0000000408087291 */ /* 0x004fe4000f8ec0ff */
[----:B------:R-:W-:-:S07]  /*37d0*/  ULEA UR4, UR31, UR26, 0x3 ;  /* 0x0000001a1f047291 */ /* 0x000fce000f8e18ff */
[----:B------:R2:W-:Y:S02]  /*37e0*/  @P0 STS.U8 [UR8+0x1c], R0 ;  /* 0x00001c00ff000988 */ /* 0x0005e40008000008 */
[----:B------:R-:W4:Y:S02]  /*37f0*/  SYNCS.PHASECHK.TRANS64.TRYWAIT P0, [UR4], R2 ;  /* 0x00000002ff0075a7 */ /* 0x000f240008001104 */
[----:B--2-4-:R-:W-:Y:S05]  /*3800*/  @!P0 BRA `(.L_x_66) ;  /* 0x0000003800c48947 */ /* 0x014fea0003800000 */
.L_x_119:
[----:B------:R-:W-:-:S04]  /*3810*/  UIADD3 UR4, UPT, UPT, UR31, 0x1, URZ ;  /* 0x000000011f047890 */ /* 0x000fc8000fffe0ff */
[----:B------:R-:W-:-:S04]  /*3820*/  UISETP.NE.AND UP0, UPT, UR4, 0x4, UPT ;  /* 0x000000040400788c */ /* 0x000fc8000bf05270 */
[----:B------:R-:W-:Y:S02]  /*3830*/  USEL UR6, URZ, 0x1, UP0 ;  /* 0x00000001ff067887 */ /* 0x000fe40008000000 */
[----:B------:R-:W-:-:S04]  /*3840*/  USEL UR4, UR4, URZ, UP0 ;  /* 0x000000ff04047287 */ /* 0x000fc80008000000 */
[----:B-1----:R-:W-:Y:S01]  /*3850*/  ULEA UR5, UR4, UR26, 0x3 ;  /* 0x0000001a04057291 */ /* 0x002fe2000f8e18ff */
[----:B--2---:R-:W-:-:S04]  /*3860*/  LOP3.LUT R2, R11, UR6, RZ, 0x3c, !PT ;  /* 0x000000060b027c12 */ /* 0x004fc8000f8e3cff */
[----:B------:R-:W-:-:S04]  /*3870*/  SHF.L.U32 R3, R2, 0x1f, RZ ;  /* 0x0000001f02037819 */ /* 0x000fc800000006ff */
[----:B------:R-:W1:Y:S02]  /*3880*/  SYNCS.PHASECHK.TRANS64.TRYWAIT P0, [UR5], R3 ;  /* 0x00000003ff0075a7 */ /* 0x000e640008001105 */
[----:B-1----:R-:W-:Y:S05]  /*3890*/  @!P0 BRA `(.L_x_67) ;  /* 0x0000003800b88947 */ /* 0x002fea0003800000 */
.L_x_121:
        /* <DEDUP_REMOVED lines=9> */
.L_x_123:
[----:B------:R-:W-:-:S04]  /*3930*/  UIADD3 UR4, UPT, UPT, UR4, 0x1, URZ ;  /* 0x0000000104047890 */ /* 0x000fc8000fffe0ff */
[----:B------:R-:W-:-:S04]  /*3940*/  UISETP.NE.AND UP0, UPT, UR4, 0x4, UPT ;  /* 0x000000040400788c */ /* 0x000fc8000bf05270 */
[----:B------:R-:W-:Y:S02]  /*3950*/  USEL UR5, URZ, 0x1, UP0 ;  /* 0x00000001ff057887 */ /* 0x000fe40008000000 */
[----:B------:R-:W-:-:S04]  /*3960*/  USEL UR4, UR4, URZ, UP0 ;  /* 0x000000ff04047287 */ /* 0x000fc80008000000 */
[----:B------:R-:W-:Y:S01]  /*3970*/  ULEA UR4, UR4, UR26, 0x3 ;  /* 0x0000001a04047291 */ /* 0x000fe2000f8e18ff */
[----:B------:R-:W-:-:S04]  /*3980*/  LOP3.LUT R2, R2, UR5, RZ, 0x3c, !PT ;  /* 0x0000000502027c12 */ /* 0x000fc8000f8e3cff */
[----:B------:R-:W-:-:S04]  /*3990*/  SHF.L.U32 R2, R2, 0x1f, RZ ;  /* 0x0000001f02027819 */ /* 0x000fc800000006ff */
[----:B------:R-:W2:Y:S02]  /*39a0*/  SYNCS.PHASECHK.TRANS64.TRYWAIT P0, [UR4], R2 ;  /* 0x00000002ff0075a7 */ /* 0x000ea40008001104 */
[----:B--2---:R-:W-:Y:S05]  /*39b0*/  @!P0 BRA `(.L_x_69) ;  /* 0x0000003800a08947 */ /* 0x004fea0003800000 */
.L_x_125:
[----:B------:R-:W-:Y:S01]  /*39c0*/  NOP ;  /* 0x0000000000007918 */ /* 0x000fe20000000000 */
[----:B-1----:R-:W1:Y:S01]  /*39d0*/  LDS R0, [UR8+0x14] ;  /* 0x00001408ff007984 */ /* 0x002e620008000800 */
[----:B------:R-:W-:Y:S01]  /*39e0*/  ULOP3.LUT UR4, UR42, 0xffff, URZ, 0xc0, !UPT ;  /* 0x0000ffff2a047892 */ /* 0x000fe2000f8ec0ff */
[----:B------:R-:W-:Y:S01]  /*39f0*/  UMOV UR5, 0xffff ;  /* 0x0000ffff00057882 */ /* 0x000fe20000000000 */
[----:B------:R-:W-:Y:S02]  /*3a00*/  UMOV UR6, 0x1 ;  /* 0x0000000100067882 */ /* 0x000fe40000000000 */
[----:B------:R-:W-:-:S04]  /*3a10*/  USHF.R.U32.HI UR4, URZ, 0x5, UR4 ;  /* 0x00000005ff047899 */ /* 0x000fc80008011604 */
[----:B------:R-:W-:Y:S02]  /*3a20*/  USHF.L.U32 UR5, UR5, UR4, URZ ;  /* 0x0000000405057299 */ /* 0x000fe400080006ff */
[----:B------:R-:W-:-:S04]  /*3a30*/  USHF.L.U32 UR4, UR6, UR4, URZ ;  /* 0x0000000406047299 */ /* 0x000fc800080006ff */
[----:B-1----:R-:W-:-:S04]  /*3a40*/  LOP3.LUT R0, R0, UR5, RZ, 0xc0, !PT ;  /* 0x0000000500007c12 */ /* 0x002fc8000f8ec0ff */
[----:B------:R-:W-:-:S13]  /*3a50*/  ISETP.NE.AND P0, PT, R0, UR5, PT ;  /* 0x0000000500007c0c */ /* 0x000fda000bf05270 */
[----:B------:R-:W-:Y:S05]  /*3a60*/  @P0 BRA `(.L_x_70) ;  /* 0x0000000000580947 */ /* 0x000fea0003800000 */
[----:B------:R-:W1:Y:S02]  /*3a70*/  LDS R0, [UR8+0x18] ;  /* 0x00001808ff007984 */ /* 0x000e640008000800 */
[----:B-1----:R-:W-:-:S04]  /*3a80*/  LOP3.LUT R0, R0, UR4, RZ, 0xc0, !PT ;  /* 0x0000000400007c12 */ /* 0x002fc8000f8ec0ff */
[----:B------:R-:W-:-:S13]  /*3a90*/  ISETP.NE.AND P0, PT, R0, UR4, PT ;  /* 0x0000000400007c0c */ /* 0x000fda000bf05270 */
[----:B------:R-:W-:Y:S05]  /*3aa0*/  @P0 BRA `(.L_x_71) ;  /* 0x00000000003c0947 */ /* 0x000fea0003800000 */
[----:B------:R-:W1:Y:S01]  /*3ab0*/  S2R R2, SR_LANEID ;  /* 0x0000000000027919 */ /* 0x000e620000000000 */
[----:B------:R-:W-:-:S06]  /*3ac0*/  ULOP3.LUT UR5, URZ, UR5, URZ, 0x33, !UPT ;  /* 0x00000005ff057292 */ /* 0x000fcc000f8e33ff */
[----:B------:R-:W-:-:S04]  /*3ad0*/  IMAD.U32 R0, RZ, RZ, UR5 ;  /* 0x00000005ff007e24 */ /* 0x000fc8000f8e00ff */
[----:B------:R2:W4:Y:S02]  /*3ae0*/  REDUX UR7, R0 ;  /* 0x00000000000773c4 */ /* 0x0005240000000000 */
[----:B------:R1:W-:Y:S01]  /*3af0*/  UTCATOMSWS.AND URZ, UR5 ;  /* 0x0000000500ff79e3 */ /* 0x0003e20008000000 */
[----:B--2---:R-:W-:Y:S01]  /*3b00*/  LOP3.LUT R0, RZ, UR4, RZ, 0x33, !PT ;  /* 0x00000004ff007c12 */ /* 0x004fe2000f8e33ff */
[----:B------:R-:W-:Y:S02]  /*3b10*/  VOTEU.ANY UR4, UPT, PT ;  /* 0x0000000000047886 */ /* 0x000fe400038e0100 */
[----:B------:R-:W-:Y:S02]  /*3b20*/  UFLO.U32 UR4, UR4 ;  /* 0x00000004000472bd */ /* 0x000fe400080e0000 */
[----:B------:R-:W2:Y:S04]  /*3b30*/  REDUX UR6, R0 ;  /* 0x00000000000673c4 */ /* 0x000ea80000000000 */
[----:B-1----:R-:W-:-:S02]  /*3b40*/  ISETP.EQ.U32.AND P0, PT, R2, UR4, PT ;  /* 0x0000000402007c0c */ /* 0x002fc4000bf02070 */
[----:B----4-:R-:W-:-:S11]  /*3b50*/  MOV R2, UR7 ;  /* 0x0000000700027c02 */ /* 0x010fd60008000f00 */
[----:B------:R1:W-:Y:S01]  /*3b60*/  @P0 ATOMS.AND RZ, [UR8+0x14], R2 ;  /* 0x00001402ffff098c */ /* 0x0003e2000a800008 */
[----:B--2---:R-:W-:-:S05]  /*3b70*/  IMAD.U32 R0, RZ, RZ, UR6 ;  /* 0x00000006ff007e24 */ /* 0x004fca000f8e00ff */
[----:B------:R1:W-:Y:S01]  /*3b80*/  @P0 ATOMS.AND RZ, [UR8+0x18], R0 ;  /* 0x00001800ffff098c */ /* 0x0003e2000a800008 */
[----:B------:R-:W-:Y:S05]  /*3b90*/  BRA `(.L_x_72) ;  /* 0x0000000000147947 */ /* 0x000fea0003800000 */
.L_x_71:
[----:B------:R-:W-:Y:S02]  /*3ba0*/  MOV R2, 0x3bc0 ;  /* 0x00003bc000027802 */ /* 0x000fe40000000f00 */
[----:B---3-5:R-:W-:Y:S05]  /*3bb0*/  CALL.REL.NOINC `($__internal_0_$__cuda_sm10x_tcgen05_guardrail_trap_col_being_dealloced_not_returned_by_alloc) ;  /* 0x0000003800bc7944 */ /* 0x028fea0003c00000 */
[----:B------:R-:W-:Y:S05]  /*3bc0*/  BRA `(.L_x_72) ;  /* 0x0000000000087947 */ /* 0x000fea0003800000 */
.L_x_70:
[----:B------:R-:W-:Y:S02]  /*3bd0*/  MOV R2, 0x3bf0 ;  /* 0x00003bf000027802 */ /* 0x000fe40000000f00 */
[----:B---3-5:R-:W-:Y:S05]  /*3be0*/  CALL.REL.NOINC `($__internal_2_$__cuda_sm10x_tcgen05_guardrail_trap_unallocated_columns_being_dealloced) ;  /* 0x0000003800c87944 */ /* 0x028fea0003c00000 */
.L_x_72:
[----:B------:R-:W-:Y:S01]  /*3bf0*/  NOP ;  /* 0x0000000000007918 */ /* 0x000fe20000000000 */
[----:B------:R-:W-:Y:S05]  /*3c00*/  EXIT ;  /* 0x000000000000794d */ /* 0x000fea0003800000 */
.L_x_54:
[----:B------:R-:W-:-:S09]  /*3c10*/  UISETP.NE.OR UP0, UPT, UR22, 0x3, !UP3 ;  /* 0x000000031600788c */ /* 0x000fd2000df05670 */
[----:B------:R-:W-:Y:S05]  /*3c20*/  BRA.U UP0, `(.L_x_73) ;  /* 0x0000000d00087547 */ /* 0x000fea000b800000 */
[----:B------:R-:W1:Y:S01]  /*3c30*/  LDCU UR26, c[0x0][0x370] ;  /* 0x00006e00ff1a77ac */ /* 0x000e620008000800 */
[----:B------:R-:W2:Y:S01]  /*3c40*/  LDC.64 R16, c[0x0][0x348] ;  /* 0x0000d200ff107b82 */ /* 0x000ea20000000a00 */
[----:B------:R-:W-:Y:S02]  /*3c50*/  HFMA2 R13, -RZ, RZ, 0, 0 ;  /* 0x00000000ff0d7431 */ /* 0x000fe400000001ff */
[----:B------:R-:W-:Y:S01]  /*3c60*/  IMAD.MOV.U32 R15, RZ, RZ, 0x1 ;  /* 0x00000001ff0f7424 */ /* 0x000fe200078e00ff */
[----:B------:R-:W1:Y:S01]  /*3c70*/  LDCU.128 UR28, c[0x0][0xb10] ;  /* 0x00016200ff1c77ac */ /* 0x000e620008000c00 */
[----:B------:R-:W-:Y:S01]  /*3c80*/  IMAD.MOV.U32 R14, RZ, RZ, RZ ;  /* 0x000000ffff0e7224 */ /* 0x000fe200078e00ff */
[----:B------:R-:W-:Y:S01]  /*3c90*/  MOV R12, 0x2000 ;  /* 0x00002000000c7802 */ /* 0x000fe20000000f00 */
[----:B------:R-:W3:Y:S01]  /*3ca0*/  LDCU UR25, c[0x0][0x374] ;  /* 0x00006e80ff1977ac */ /* 0x000ee20008000800 */
[----:B------:R-:W4:Y:S01]  /*3cb0*/  LDC.64 R2, c[0x0][0x888] ;  /* 0x00022200ff027b82 */ /* 0x000f220000000a00 */
[----:B------:R-:W3:Y:S01]  /*3cc0*/  LDCU UR16, c[0x0][0xb0c] ;  /* 0x00016180ff1077ac */ /* 0x000ee20008000800 */
[----:B------:R-:W2:Y:S06]  /*3cd0*/  LDCU UR35, c[0x0][0xb20] ;  /* 0x00016400ff2377ac */ /* 0x000eac0008000800 */
[----:B------:R-:W4:Y:S01]  /*3ce0*/  LDC.64 R4, c[0x0][0x890] ;  /* 0x00022400ff047b82 */ /* 0x000f220000000a00 */
[----:B------:R-:W2:Y:S01]  /*3cf0*/  LDCU UR4, c[0x0][0xb30] ;  /* 0x00016600ff0477ac */ /* 0x000ea20008000800 */
[----:B------:R-:W-:Y:S01]  /*3d00*/  UMOV UR17, 0x400 ;  /* 0x0000040000117882 */ /* 0x000fe20000000000 */
[----:B-1----:R-:W-:-:S02]  /*3d10*/  UIMAD.WIDE.U32 UR6, UR26, UR28, URZ ;  /* 0x0000001c1a0672a5 */ /* 0x002fc4000f8e00ff */
[----:B---3--:R-:W-:Y:S02]  /*3d20*/  UIMAD.WIDE.U32 UR8, UR25, UR31, URZ ;  /* 0x0000001f190872a5 */ /* 0x008fe4000f8e00ff */
[----:B------:R-:W-:Y:S02]  /*3d30*/  ULEA UR17, UR61, UR17, 0x18 ;  /* 0x000000113d117291 */ /* 0x000fe4000f8ec0ff */
[----:B------:R-:W-:Y:S02]  /*3d40*/  UPLOP3.LUT UP3, UPT, UPT, UPT, UPT, 0x40, 0x4 ;  /* 0x000000000004789c */ /* 0x000fe40003f6e870 */
[----:B------:R-:W-:Y:S01]  /*3d50*/  UIADD3 UR27, UPT, UPT, UR17, 0x30, URZ ;  /* 0x00000030111b7890 */ /* 0x000fe2000fffe0ff */
[----:B------:R-:W-:Y:S01]  /*3d60*/  UMOV UR6, UR7 ;  /* 0x0000000700067c82 */ /* 0x000fe20008000000 */
[----:B------:R-:W-:Y:S01]  /*3d70*/  UMOV UR32, UR9 ;  /* 0x0000000900207c82 */ /* 0x000fe20008000000 */
[----:B------:R-:W-:Y:S02]  /*3d80*/  UISETP.GE.AND UP0, UPT, UR40, 0x1, UPT ;  /* 0x000000012800788c */ /* 0x000fe4000bf06270 */
[----:B------:R-:W-:Y:S01]  /*3d90*/  UISETP.NE.AND UP4, UPT, UR40, 0x1, UPT ;  /* 0x000000012800788c */ /* 0x000fe2000bf85270 */
[----:B------:R-:W1:Y:S01]  /*3da0*/  LDCU.64 UR14, c[0x0][0xb28] ;  /* 0x00016500ff0e77ac */ /* 0x000e620008000a00 */
[----:B------:R-:W-:-:S02]  /*3db0*/  UISETP.NE.AND UP6, UPT, UR16, 0x1, UPT ;  /* 0x000000011000788c */ /* 0x000fc4000bfc5270 */
[----:B------:R-:W-:Y:S02]  /*3dc0*/  UISETP.NE.AND UP5, UPT, UR30, 0x1, UPT ;  /* 0x000000011e00788c */ /* 0x000fe4000bfa5270 */
[----:B------:R-:W-:Y:S02]  /*3dd0*/  UPRMT UR27, UR61, 0x654, UR27 ;  /* 0x000006543d1b7896 */ /* 0x000fe4000800001b */
[----:B------:R-:W-:Y:S02]  /*3de0*/  USHF.R.U32.HI UR33, URZ, UR29, UR6 ;  /* 0x0000001dff217299 */ /* 0x000fe40008011606 */
[----:B--2---:R-:W-:Y:S02]  /*3df0*/  USHF.R.U32.HI UR32, URZ, UR35, UR32 ;  /* 0x00000023ff207299 */ /* 0x004fe40008011620 */
[----:B------:R-:W-:-:S11]  /*3e00*/  UISETP.NE.AND UP2, UPT, UR4, 0x1, UPT ;  /* 0x000000010400788c */ /* 0x000fd6000bf45270 */
.L_x_81:
[C---:B------:R-:W-:Y:S02]  /*3e10*/  LEA R7, R14.reuse, UR17, 0x3 ;  /* 0x000000110e077c11 */ /* 0x040fe4000f8e18ff */
[----:B------:R-:W-:Y:S02]  /*3e20*/  SHF.L.U32 R0, R13, 0x1f, RZ ;  /* 0x0000001f0d007819 */ /* 0x000fe400000006ff */
[----:B------:R-:W-:Y:S02]  /*3e30*/  LEA R8, R14, UR17, 0x4 ;  /* 0x000000110e087c11 */ /* 0x000fe4000f8e20ff */
[----:B--2---:R-:W2:Y:S02]  /*3e40*/  SYNCS.PHASECHK.TRANS64.TRYWAIT P0, [R7+URZ+0x50], R0 ;  /* 0x00005000070075a7 */ /* 0x004ea400080011ff */
[----:B--2---:R-:W-:Y:S05]  /*3e50*/  @!P0 BRA `(.L_x_74) ;  /* 0x0000003400908947 */ /* 0x004fea0003800000 */
.L_x_126:
[----:B------:R-:W3:Y:S01]  /*3e60*/  LDS.128 R8, [R8+0xe0] ;  /* 0x0000e00008087984 */ /* 0x000ee20000000c00 */
[----:B------:R-:W-:Y:S01]  /*3e70*/  UISETP.GE.AND UP0, UPT, UR40, 0x1, UPT ;  /* 0x000000012800788c */ /* 0x000fe2000bf06270 */
[----:B------:R-:W-:Y:S01]  /*3e80*/  @!PT LDS RZ, [RZ] ;  /* 0x00000000fffff984 */ /* 0x000fe20000000800 */
[----:B------:R-:W-:Y:S01]  /*3e90*/  @!PT LDS RZ, [RZ] ;  /* 0x00000000fffff984 */ /* 0x000fe20000000800 */
[----:B------:R-:W-:Y:S01]  /*3ea0*/  @!PT LDS RZ, [RZ] ;  /* 0x00000000fffff984 */ /* 0x000fe20000000800 */
[----:B------:R-:W-:Y:S01]  /*3eb0*/  @!PT LDS RZ, [RZ] ;  /* 0x00000000fffff984 */ /* 0x000fe20000000800 */
[----:B------:R1:W-:Y:S06]  /*3ec0*/  MEMBAR.ALL.CTA ;  /* 0x0000000000007992 */ /* 0x0003ec0000008000 */
[----:B-1----:R-:W1:Y:S01]  /*3ed0*/  FENCE.VIEW.ASYNC.S ;  /* 0x00000000000073c6 */ /* 0x002e620000000000 */
[----:B---3--:R-:W-:Y:S11]  /*3ee0*/  LOP3.LUT P0, RZ, R10, 0x1, RZ, 0xc0, !PT ;  /* 0x000000010aff7812 */ /* 0x008ff6000780c0ff */
[----:B------:R-:W-:Y:S02]  /*3ef0*/  @!UPT UIADD3 URZ, UPT, UPT, URZ, URZ, URZ ;  /* 0x000000fffffff290 */ /* 0x000fe4000fffe0ff */
[----:B-1----:R-:W-:Y:S01]  /*3f00*/  VOTEU.ANY UP1, P0 ;  /* 0x0000000000ff7886 */ /* 0x002fe20000020100 */
[----:B------:R-:W-:Y:S11]  /*3f10*/  PLOP3.LUT P0, PT, PT, PT, UP1, 0x80, 0x8 ;  /* 0x000000000008781c */ /* 0x000ff60003f0f018 */
[----:B------:R-:W-:Y:S02]  /*3f20*/  @!UPT UIADD3 URZ, UPT, UPT, URZ, URZ, URZ ;  /* 0x000000fffffff290 */ /* 0x000fe4000fffe0ff */
[----:B--2---:R-:W-:Y:S02]  /*3f30*/  @P0 SHF.R.U32.HI R0, RZ, 0x10, R9 ;  /* 0x00000010ff000819 */ /* 0x004fe40000011609 */
[----:B------:R-:W-:Y:S02]  /*3f40*/  @P0 MOV R6, R8 ;  /* 0x0000000800060202 */ /* 0x000fe40000000f00 */
[----:B------:R-:W-:Y:S01]  /*3f50*/  @P0 R2UR UR4, R0 ;  /* 0x00000000000402ca */ /* 0x000fe200000e0000 */
[----:B------:R-:W-:Y:S01]  /*3f60*/  VIADD R0, R7, 0x60 ;  /* 0x0000006007007836 */ /* 0x000fe20000000000 */
[----:B------:R-:W-:Y:S02]  /*3f70*/  @P0 LOP3.LUT R8, R9, 0xffff, RZ, 0xc0, !PT ;  /* 0x0000ffff09080812 */ /* 0x000fe400078ec0ff */
[----:B------:R-:W-:Y:S02]  /*3f80*/  @P0 R2UR UR6, R6 ;  /* 0x00000000060602ca */ /* 0x000fe400000e0000 */
[----:B------:R-:W-:Y:S02]  /*3f90*/  PRMT R0, RZ, 0x654, R0 ;  /* 0x00000654ff007816 */ /* 0x000fe40000000000 */
[----:B------:R-:W-:Y:S02]  /*3fa0*/  @P0 R2UR UR5, R8 ;  /* 0x00000000080502ca */ /* 0x000fe400000e0000 */
[----:B------:R1:W-:Y:S03]  /*3fb0*/  SYNCS.ARRIVE.TRANS64.RED.A1T0 RZ, [R0+URZ], RZ ;  /* 0x000000ff00ff79a7 */ /* 0x0003e600081004ff */
[----:B------:R-:W-:Y:S04]  /*3fc0*/  @UP1 UMOV UR24, UR4 ;  /* 0x0000000400181c82 */ /* 0x000fe80008000000 */
[----:B------:R-:W-:Y:S04]  /*3fd0*/  @UP1 UMOV UR13, UR6 ;  /* 0x00000006000d1c82 */ /* 0x000fe80008000000 */
[----:B------:R-:W-:Y:S01]  /*3fe0*/  @UP1 UMOV UR7, UR5 ;  /* 0x0000000500071c82 */ /* 0x000fe20008000000 */
[----:B------:R-:W-:Y:S05]  /*3ff0*/  BRA.U !UP0, `(.L_x_75) ;  /* 0x0000000108a47547 */ /* 0x000fea000b800000 */
[----:B------:R-:W-:Y:S02]  /*4000*/  UIMAD.WIDE.U32 UR10, UR7, UR31, URZ ;  /* 0x0000001f070a72a5 */ /* 0x000fe4000f8e00ff */
[----:B------:R-:W-:Y:S02]  /*4010*/  UIMAD.WIDE.U32 UR18, UR13, UR28, URZ ;  /* 0x0000001c0d1272a5 */ /* 0x000fe4000f8e00ff */
[----:B------:R-:W-:Y:S02]  /*4020*/  USEL UR4, UR25, UR32, !UP5 ;  /* 0x0000002019047287 */ /* 0x000fe4000e800000 */
[----:B------:R-:W-:Y:S02]  /*4030*/  USEL UR8, UR26, UR33, !UP6 ;  /* 0x000000211a087287 */ /* 0x000fe4000f000000 */
[----:B------:R-:W-:Y:S02]  /*4040*/  UIMAD.WIDE.U32 UR20, UR4, UR14, URZ ;  /* 0x0000000e041472a5 */ /* 0x000fe4000f8e00ff */
[----:B------:R-:W-:Y:S01]  /*4050*/  UIMAD.WIDE.U32 UR22, UR8, UR14, URZ ;  /* 0x0000000e081672a5 */ /* 0x000fe2000f8e00ff */
[----:B------:R-:W-:Y:S02]  /*4060*/  UMOV UR5, UR11 ;  /* 0x0000000b00057c82 */ /* 0x000fe40008000000 */
[----:B------:R-:W-:Y:S03]  /*4070*/  USHF.R.U32.HI UR6, URZ, UR35, UR5 ;  /* 0x00000023ff067299 */ /* 0x000fe60008011605 */
[----:B------:R-:W-:Y:S01]  /*4080*/  UMOV UR5, UR19 ;  /* 0x0000001300057c82 */ /* 0x000fe20008000000 */
[----:B------:R-:W-:Y:S02]  /*4090*/  USEL UR6, UR7, UR6, !UP5 ;  /* 0x0000000607067287 */ /* 0x000fe4000e800000 */
[----:B------:R-:W-:Y:S02]  /*40a0*/  USHF.R.U32.HI UR9, URZ, UR29, UR5 ;  /* 0x0000001dff097299 */ /* 0x000fe40008011605 */
[----:B------:R-:W-:Y:S01]  /*40b0*/  UIMAD.WIDE.U32 UR10, UR6, UR14, URZ ;  /* 0x0000000e060a72a5 */ /* 0x000fe2000f8e00ff */
[----:B------:R-:W-:Y:S02]  /*40c0*/  UMOV UR5, UR21 ;  /* 0x0000001500057c82 */ /* 0x000fe40008000000 */
[----:B------:R-:W-:Y:S03]  /*40d0*/  @UP4 USHF.R.U32.HI UR4, URZ, UR15, UR5 ;  /* 0x0000000fff044299 */ /* 0x000fe60008011605 */
[----:B------:R-:W-:Y:S01]  /*40e0*/  UMOV UR5, UR23 ;  /* 0x0000001700057c82 */ /* 0x000fe20008000000 */
[----:B------:R-:W-:Y:S02]  /*40f0*/  UIMAD UR4, UR40, UR4, URZ ;  /* 0x00000004280472a4 */ /* 0x000fe4000f8e02ff */
[----:B------:R-:W-:Y:S02]  /*4100*/  @UP4 USHF.R.U32.HI UR8, URZ, UR15, UR5 ;  /* 0x0000000fff084299 */ /* 0x000fe40008011605 */
[----:B------:R-:W-:Y:S02]  /*4110*/  USEL UR5, UR13, UR9, !UP6 ;  /* 0x000000090d057287 */ /* 0x000fe4000f000000 */
[----:B------:R-:W-:Y:S02]  /*4120*/  UIMAD UR9, UR40, UR8, URZ ;  /* 0x00000008280972a4 */ /* 0x000fe4000f8e02ff */
[----:B------:R-:W-:Y:S03]  /*4130*/  UISETP.GE.AND UP0, UPT, UR6, UR4, UPT ;  /* 0x000000040600728c */ /* 0x000fe6000bf06270 */
[----:B------:R-:W-:Y:S01]  /*4140*/  UMOV UR4, UR11 ;  /* 0x0000000b00047c82 */ /* 0x000fe20008000000 */
[----:B------:R-:W-:Y:S02]  /*4150*/  UISETP.GE.OR UP0, UPT, UR5, UR9, UP0 ;  /* 0x000000090500728c */ /* 0x000fe40008706670 */
[----:B------:R-:W-:Y:S02]  /*4160*/  USHF.R.U32.HI UR4, URZ, UR15, UR4 ;  /* 0x0000000fff047299 */ /* 0x000fe40008011604 */
[----:B------:R-:W-:Y:S02]  /*4170*/  UIMAD.WIDE.U32 UR10, UR5, UR14, URZ ;  /* 0x0000000e050a72a5 */ /* 0x000fe4000f8e00ff */
[----:B------:R-:W-:Y:S04]  /*4180*/  USEL UR12, UR6, UR4, !UP4 ;  /* 0x00000004060c7287 */ /* 0x000fe8000e000000 */
[----:B------:R-:W-:Y:S01]  /*4190*/  UIADD3 UR9, UPT, UPT, -UR12, URZ, URZ ;  /* 0x000000ff0c097290 */ /* 0x000fe2000fffe1ff */
[----:B------:R-:W-:Y:S02]  /*41a0*/  @!UP0 UMOV UR4, UR11 ;  /* 0x0000000b00048c82 */ /* 0x000fe40008000000 */
[----:B------:R-:W-:Y:S02]  /*41b0*/  @!UP0 USHF.R.U32.HI UR4, URZ, UR15, UR4 ;  /* 0x0000000fff048299 */ /* 0x000fe40008011604 */
[----:B------:R-:W-:Y:S02]  /*41c0*/  UIMAD UR9, UR40, UR9, UR6 ;  /* 0x00000009280972a4 */ /* 0x000fe4000f8e0206 */
[----:B------:R-:W-:Y:S04]  /*41d0*/  @!UP0 USEL UR4, UR5, UR4, !UP4 ;  /* 0x0000000405048287 */ /* 0x000fe8000e000000 */
[----:B------:R-:W-:Y:S02]  /*41e0*/  @!UP0 UIMAD UR9, UR8, UR9, UR4 ;  /* 0x00000009080982a4 */ /* 0x000fe4000f8e0204 */
[----:B------:R-:W-:Y:S02]  /*41f0*/  @!UP0 UIADD3 UR10, UPT, UPT, UR12, -UR4, URZ ;  /* 0x800000040c0a8290 */ /* 0x000fe4000fffe0ff */
[----:B------:R-:W-:Y:S02]  /*4200*/  UIADD3 UR4, UPT, UPT, -UR5, URZ, URZ ;  /* 0x000000ff05047290 */ /* 0x000fe4000fffe1ff */
[----:B------:R-:W-:Y:S02]  /*4210*/  UIADD3 UR8, UPT, UPT, -UR6, URZ, URZ ;  /* 0x000000ff06087290 */ /* 0x000fe4000fffe1ff */
[----:B------:R-:W-:Y:S02]  /*4220*/  @!UP0 UIMAD UR6, UR10, UR40, UR5 ;  /* 0x000000280a0682a4 */ /* 0x000fe4000f8e0205 */
[----:B------:R-:W-:Y:S02]  /*4230*/  UIMAD UR13, UR16, UR4, UR13 ;  /* 0x00000004100d72a4 */ /* 0x000fe4000f8e020d */
[----:B------:R-:W-:Y:S01]  /*4240*/  UIMAD UR7, UR30, UR8, UR7 ;  /* 0x000000081e0772a4 */ /* 0x000fe2000f8e0207 */
[----:B------:R-:W-:Y:S02]  /*4250*/  @!UP0 UMOV UR5, UR9 ;  /* 0x0000000900058c82 */ /* 0x000fe40008000000 */
[----:B------:R-:W-:Y:S02]  /*4260*/  UIMAD UR13, UR5, UR16, UR13 ;  /* 0x00000010050d72a4 */ /* 0x000fe4000f8e020d */
[----:B------:R-:W-:Y:S11]  /*4270*/  UIMAD UR7, UR6, UR30, UR7 ;  /* 0x0000001e060772a4 */ /* 0x000ff6000f8e0207 */
[----:B------:R-:W-:Y:S01]  /*4280*/  @!UPT UIADD3 URZ, UPT, UPT, URZ, URZ, URZ ;  /* 0x000000fffffff290 */ /* 0x000fe2000fffe0ff */
.L_x_75:
[----:B------:R-:W2:Y:S01]  /*4290*/  @!UP2 LDCU.128 UR20, c[0x0][0xb10] ;  /* 0x00016200ff14a7ac */ /* 0x000ea20008000c00 */
[C---:B----4-:R-:W-:Y:S02]  /*42a0*/  ISETP.NE.U32.AND P1, PT, R4.reuse, RZ, PT ;  /* 0x000000ff0400720c */ /* 0x050fe40003f25070 */
[----:B------:R-:W-:Y:S02]  /*42b0*/  ISETP.NE.U32.AND P0, PT, R4, RZ, PT ;  /* 0x000000ff0400720c */ /* 0x000fe40003f05070 */
[C---:B------:R-:W-:Y:S02]  /*42c0*/  ISETP.NE.AND.EX P1, PT, R5.reuse, RZ, PT, P1 ;  /* 0x000000ff0500720c */ /* 0x040fe40003f25310 */
[----:B------:R-:W-:Y:S01]  /*42d0*/  ISETP.NE.AND.EX P0, PT, R5, RZ, PT, P0 ;  /* 0x000000ff0500720c */ /* 0x000fe20003f05300 */
[----:B------:R-:W3:Y:S01]  /*42e0*/  @!UP2 LDCU UR5, c[0x0][0xb0c] ;  /* 0x00016180ff05a7ac */ /* 0x000ee20008000800 */
[----:B------:R-:W-:Y:S01]  /*42f0*/  SHF.L.U32 R6, R15, 0x1f, RZ ;  /* 0x0000001f0f067819 */ /* 0x000fe200000006ff */
[----:B--2---:R-:W-:Y:S07]  /*4300*/  UIMAD.WIDE.U32 UR8, UR13, UR20, URZ ;  /* 0x000000140d0872a5 */ /* 0x004fee000f8e00ff */
[----:B------:R-:W-:Y:S01]  /*4310*/  @!UP2 UMOV UR4, UR9 ;  /* 0x000000090004ac82 */ /* 0x000fe20008000000 */
[----:B---3--:R-:W-:Y:S02]  /*4320*/  @!UP2 UISETP.NE.AND UP0, UPT, UR5, 0x1, UPT ;  /* 0x000000010500a88c */ /* 0x008fe4000bf05270 */
[----:B------:R-:W-:Y:S02]  /*4330*/  @!UP2 USHF.R.U32.HI UR4, URZ, UR21, UR4 ;  /* 0x00000015ff04a299 */ /* 0x000fe40008011604 */
[----:B------:R-:W-:Y:S02]  /*4340*/  UIMAD.WIDE.U32 UR8, UR7, UR23, URZ ;  /* 0x00000017070872a5 */ /* 0x000fe4000f8e00ff */
[----:B------:R-:W-:Y:S02]  /*4350*/  @!UP2 USEL UR10, UR13, UR4, !UP0 ;  /* 0x000000040d0aa287 */ /* 0x000fe4000c000000 */
[----:B------:R-:W-:Y:S03]  /*4360*/  @!UP2 UISETP.NE.AND UP0, UPT, UR22, 0x1, UPT ;  /* 0x000000011600a88c */ /* 0x000fe6000bf05270 */
[----:B------:R-:W-:Y:S02]  /*4370*/  @!UP2 UMOV UR6, UR9 ;  /* 0x000000090006ac82 */ /* 0x000fe40008000000 */
[----:B------:R-:W2:Y:S02]  /*4380*/  @!UP2 LDCU UR4, c[0x0][0xb20] ;  /* 0x00016400ff04a7ac */ /* 0x000ea40008000800 */
[----:B--2---:R-:W-:Y:S04]  /*4390*/  @!UP2 USHF.R.U32.HI UR6, URZ, UR4, UR6 ;  /* 0x00000004ff06a299 */ /* 0x004fe80008011606 */
[----:B------:R-:W-:Y:S04]  /*43a0*/  @!UP2 USEL UR6, UR7, UR6, !UP0 ;  /* 0x000000060706a287 */ /* 0x000fe8000c000000 */
[----:B------:R-:W-:Y:S02]  /*43b0*/  @!UP2 UIADD3 UR4, UPT, UPT, -UR10, UR6, URZ ;  /* 0x000000060a04a290 */ /* 0x000fe4000fffe1ff */
[----:B------:R-:W-:Y:S02]  /*43c0*/  @!UP2 UIADD3 UR6, UPT, UPT, UR10, -UR6, URZ ;  /* 0x800000060a06a290 */ /* 0x000fe4000fffe0ff */
[----:B------:R-:W-:Y:S02]  /*43d0*/  @!UP2 UIMAD UR13, UR4, UR5, UR13 ;  /* 0x00000005040da2a4 */ /* 0x000fe4000f8e020d */
[----:B------:R-:W-:Y:S01]  /*43e0*/  @!UP2 UIMAD UR7, UR6, UR22, UR7 ;  /* 0x000000160607a2a4 */ /* 0x000fe2000f8e0207 */
[----:B------:R-:W-:Y:S11]  /*43f0*/  BRA.U UP3, `(.L_x_76) ;  /* 0x0000000103107547 */ /* 0x000ff6000b800000 */
[----:B------:R-:W-:Y:S04]  /*4400*/  MOV R7, UR34 ;  /* 0x0000002200077c02 */ /* 0x000fe80008000f00 */
[----:B------:R-:W-:Y:S04]  /*4410*/  SHF.L.U32 R7, R7, 0x1f, RZ ;  /* 0x0000001f07077819 */ /* 0x000fe800000006ff */
[----:B------:R-:W2:Y:S02]  /*4420*/  SYNCS.PHASECHK.TRANS64.TRYWAIT P2, [UR17+0x48], R7 ;  /* 0x00004807ff0075a7 */ /* 0x000ea40008041111 */
[----:B--2---:R-:W-:Y:S05]  /*4430*/  @!P2 BRA `(.L_x_77) ;  /* 0x00000030002ca947 */ /* 0x004fea0003800000 */
.L_x_76:
[----:B------:R-:W-:Y:S05]  /*4440*/  @!P1 BRA `(.L_x_78) ;  /* 0x0000000000309947 */ /* 0x000fea0003800000 */
[----:B------:R-:W-:Y:S01]  /*4450*/  ISETP.NE.U32.AND P1, PT, R2, RZ, PT ;  /* 0x000000ff0200720c */ /* 0x000fe20003f25070 */
[----:B------:R-:W2:Y:S01]  /*4460*/  LDCU.64 UR4, c[0x0][0x358] ;  /* 0x00006b00ff0477ac */ /* 0x000ea20008000a00 */
[----:B------:R-:W-:Y:S02]  /*4470*/  IMAD.MOV.U32 R141, RZ, RZ, 0x1 ;  /* 0x00000001ff8d7424 */ /* 0x000fe400078e00ff */
[----:B------:R-:W-:Y:S11]  /*4480*/  ISETP.NE.AND.EX P1, PT, R3, RZ, PT, P1 ;  /* 0x000000ff0300720c */ /* 0x000ff60003f25310 */
[----:B------:R-:W-:Y:S02]  /*4490*/  @!UPT UIADD3 URZ, UPT, UPT, URZ, URZ, URZ ;  /* 0x000000fffffff290 */ /* 0x000fe4000fffe0ff */
[----:B------:R-:W3:Y:S01]  /*44a0*/  @P1 LDC.64 R8, c[0x0][0x888] ;  /* 0x00022200ff081b82 */ /* 0x000ee20000000a00 */
[----:B-1----:R-:W-:Y:S04]  /*44b0*/  @P1 IMAD R0, R4, UR36, RZ ;  /* 0x0000002404001c24 */ /* 0x002fe8000f8e02ff */
[----:B---3--:R-:W-:Y:S04]  /*44c0*/  @P1 IMAD.WIDE R8, R0, 0x4, R8 ;  /* 0x0000000400081825 */ /* 0x008fe800078e0208 */
[----:B------:R-:W-:Y:S01]  /*44d0*/  HFMA2 R0, -RZ, RZ, 0, 5.9604644775390625e-08 ;  /* 0x00000001ff007431 */ /* 0x000fe200000001ff */
[----:B--2--5:R2:W5:Y:S04]  /*44e0*/  @P1 LDG.E R71, desc[UR4][R8.64] ;  /* 0x0000000408471981 */ /* 0x024568000c1e1900 */
[----:B------:R-:W-:Y:S01]  /*44f0*/  @!P1 PRMT R141, R0, 0x7610, R141 ;  /* 0x00007610008d9816 */ /* 0x000fe2000000008d */
[----:B--2---:R-:W3:Y:S06]  /*4500*/  @!P1 LDC R71, c[0x0][0x880] ;  /* 0x00022000ff479b82 */ /* 0x004eec0000000800 */
.L_x_78:
[----:B---3-5:R-:W-:Y:S01]  /*4510*/  @!P0 FSETP.EQ.AND P1, PT, R71, RZ, PT ;  /* 0x000000ff4700820b */ /* 0x028fe20003f22000 */
[----:B------:R-:W-:Y:S01]  /*4520*/  @!UPT UIADD3 URZ, UPT, UPT, URZ, URZ, URZ ;  /* 0x000000fffffff290 */ /* 0x000fe2000fffe0ff */
[----:B------:R-:W-:Y:S11]  /*4530*/  @!P0 BRA `(.L_x_79) ;  /* 0x0000000000188947 */ /* 0x000ff60003800000 */
[----:B------:R-:W-:Y:S02]  /*4540*/  LOP3.LUT P0, RZ, R141, 0xff, RZ, 0xc0, !PT ;  /* 0x000000ff8dff7812 */ /* 0x000fe4000780c0ff */
[----:B------:R-:W-:Y:S04]  /*4550*/  ISETP.NE.U32.AND P1, PT, R2, RZ, PT ;  /* 0x000000ff0200720c */ /* 0x000fe80003f25070 */
[----:B------:R-:W-:Y:S04]  /*4560*/  ISETP.NE.AND.EX P1, PT, R3, RZ, PT, P1 ;  /* 0x000000ff0300720c */ /* 0x000fe80003f25310 */
[----:B------:R-:W-:Y:S03]  /*4570*/  PLOP3.LUT P1, PT, P1, PT, PT, 0x8, 0x80 ;  /* 0x000000000080781c */ /* 0x000fe60000f2e170 */
[----:B------:R-:W-:Y:S11]  /*4580*/  @P0 FSETP.EQ.AND P1, PT, R71, RZ, PT ;  /* 0x000000ff4700020b */ /* 0x000ff60003f22000 */
[----:B------:R-:W-:Y:S02]  /*4590*/  @!UPT UIADD3 URZ, UPT, UPT, URZ, URZ, URZ ;  /* 0x000000fffffff290 */ /* 0x000fe4000fffe0ff */
.L_x_79:
[----:B------:R-:W2:Y:S01]  /*45a0*/  SYNCS.PHASECHK.TRANS64.TRYWAIT P0, [UR17+0x38], R6 ;  /* 0x00003806ff0075a7 */ /* 0x000ea20008001111 */
[----:B------:R-:W-:Y:S02]  /*45b0*/  ELECT P2, URZ, PT ;  /* 0x0000000000ff782f */ /* 0x000fe40003840000 */
[----:B------:R-:W-:Y:S01]  /*45c0*/  IADD3 R14, PT, PT, R14, 0x1, RZ ;  /* 0x000000010e0e7810 */ /* 0x000fe20007ffe0ff */
[----:B--2---:R-:W-:Y:S10]  /*45d0*/  @!P0 BRA `(.L_x_80) ;  /* 0x0000002c00dc8947 */ /* 0x004ff40003800000 */
.L_x_129:
[----:B------:R-:W-:Y:S01]  /*45e0*/  PLOP3.LUT P1, PT, P1, P2, PT, 0xf2, 0x2f ;  /* 0x00000000002f781c */ /* 0x000fe20000f25e72 */
[----:B------:R-:W-:Y:S01]  /*45f0*/  UMOV UR18, 0x0 ;  /* 0x0000000000127882 */ /* 0x000fe20000000000 */
[----:B------:R-:W-:Y:S01]  /*4600*/  UMOV UR19, 0x10000000 ;  /* 0x1000000000137882 */ /* 0x000fe20000000000 */
[----:B------:R-:W-:Y:S01]  /*4610*/  UMOV UR12, UR36 ;  /* 0x00000024000c7c82 */ /* 0x000fe20008000000 */
[----:B------:R-:W-:Y:S01]  /*4620*/  LOP3.LUT R15, R15, 0x1, RZ, 0x3c, !PT ;  /* 0x000000010f0f7812 */ /* 0x000fe200078e3cff */
[----:B------:R-:W-:Y:S01]  /*4630*/  UPLOP3.LUT UP3, UPT, UPT, UPT, UPT, 0x80, 0x8 ;  /* 0x000000000008789c */ /* 0x000fe20003f6f070 */
[----:B------:R-:W-:Y:S07]  /*4640*/  UMOV UR36, UR24 ;  /* 0x0000001800247c82 */ /* 0x000fee0008000000 */
[----:B-1----:R-:W-:Y:S01]  /*4650*/  @!P1 IADD3 R6, P0, PT, R16, 0x580, RZ ;  /* 0x0000058010069810 */ /* 0x002fe20007f1e0ff */
[----:B------:R-:W-:Y:S03]  /*4660*/  VOTEU.ALL UP0, P1 ;  /* 0x0000000000ff7886 */ /* 0x000fe60000800000 */
[----:B------:R-:W-:Y:S01]  /*4670*/  @!P1 R2UR UR5, R6 ;  /* 0x00000000060592ca */ /* 0x000fe200000e0000 */
[----:B------:R-:W-:Y:S01]  /*4680*/  @!P1 IMAD.X R0, RZ, RZ, R17, P0 ;  /* 0x000000ffff009224 */ /* 0x000fe200000e0611 */
[----:B------:R-:W-:Y:S01]  /*4690*/  @!UP0 USHF.L.U32 UR10, UR45, 0x6, URZ ;  /* 0x000000062d0a8899 */ /* 0x000fe200080006ff */
[----:B------:R-:W-:Y:S01]  /*46a0*/  ISETP.NE.AND P0, PT, R14, 0x2, PT ;  /* 0x000000020e00780c */ /* 0x000fe20003f05270 */
[----:B------:R-:W-:Y:S02]  /*46b0*/  @!UP0 USHF.L.U32 UR11, UR46, 0x7, URZ ;  /* 0x000000072e0b8899 */ /* 0x000fe400080006ff */
[----:B------:R-:W-:Y:S01]  /*46c0*/  @!P1 R2UR UR4, R0 ;  /* 0x00000000000492ca */ /* 0x000fe200000e0000 */
[----:B------:R-:W-:Y:S01]  /*46d0*/  @!UP0 UIADD3 UR8, UPT, UPT, UR17, 0x200, URZ ;  /* 0x0000020011088890 */ /* 0x000fe2000fffe0ff */
[----:B------:R-:W-:Y:S01]  /*46e0*/  SEL R0, RZ, 0x1, P0 ;  /* 0x00000001ff007807 */ /* 0x000fe20000000000 */
[----:B------:R-:W-:Y:S01]  /*46f0*/  @!UP0 UIADD3 UR9, UPT, UPT, UR17, 0x30, URZ ;  /* 0x0000003011098890 */ /* 0x000fe2000fffe0ff */
[----:B------:R-:W-:Y:S01]  /*4700*/  SEL R14, R14, RZ, P0 ;  /* 0x000000ff0e0e7207 */ /* 0x000fe20000000000 */
[----:B------:R-:W-:Y:S01]  /*4710*/  VOTEU.ALL UP0, P1 ;  /* 0x0000000000ff7886 */ /* 0x000fe20000800000 */
[----:B------:R-:W-:Y:S01]  /*4720*/  LOP3.LUT R13, R13, R0, RZ, 0x3c, !PT ;  /* 0x000000000d0d7212 */ /* 0x000fe200078e3cff */
[----:B------:R-:W-:Y:S01]  /*4730*/  IMAD.U32 R6, RZ, RZ, UR5 ;  /* 0x00000005ff067e24 */ /* 0x000fe2000f8e00ff */
[----:B------:R-:W-:Y:S02]  /*4740*/  UIADD3 UR45, UPT, UPT, UR7, UR55, URZ ;  /* 0x00000037072d7290 */ /* 0x000fe4000fffe0ff */
[----:B------:R-:W-:Y:S03]  /*4750*/  UIADD3 UR46, UPT, UPT, UR13, UR58, URZ ;  /* 0x0000003a0d2e7290 */ /* 0x000fe6000fffe0ff */
[----:B------:R-:W-:Y:S01]  /*4760*/  IMAD.U32 R7, RZ, RZ, UR4 ;  /* 0x00000004ff077e24 */ /* 0x000fe2000f8e00ff */
[----:B------:R-:W-:Y:S04]  /*4770*/  @!P1 R2UR UR4, R6 ;  /* 0x00000000060492ca */ /* 0x000fe800000e0000 */
[----:B------:R-:W-:Y:S11]  /*4780*/  @!P1 R2UR UR5, R7 ;  /* 0x00000000070592ca */ /* 0x000ff600000e0000 */
[----:B------:R-:W-:Y:S02]  /*4790*/  @!UPT UIADD3 URZ, UPT, UPT, URZ, URZ, URZ ;  /* 0x000000fffffff290 */ /* 0x000fe4000fffe0ff */
[----:B------:R2:W-:Y:S01]  /*47a0*/  @!UP0 UTMALDG.3D [UR8], [UR4], desc[UR18] ;  /* 0x00001208040085b4 */ /* 0x0005e20008011000 */
[----:B------:R2:W-:Y:S01]  /*47b0*/  @!P1 SYNCS.ARRIVE.TRANS64.RED.A0TR RZ, [UR17+0x30], R12 ;  /* 0x0000300cffff99a7 */ /* 0x0005e20008300411 */
[----:B------:R-:W-:Y:S01]  /*47c0*/  SYNCS.ARRIVE.TRANS64.RED.A1T0 RZ, [UR27], RZ ;  /* 0x000000ffffff79a7 */ /* 0x000fe2000810041b */
[----:B------:R-:W-:Y:S05]  /*47d0*/  BRA.U UP1, `(.L_x_81) ;  /* 0xfffffff5018c7547 */ /* 0x000fea000b83ffff */
[----:B------:R-:W-:Y:S07]  /*47e0*/  MOV R0, UR17 ;  /* 0x0000001100007c02 */ /* 0x000fee0008000f00 */
.L_x_82:
[----:B-1----:R-:W-:-:S04]  /*47f0*/  SHF.L.U32 R2, R15, 0x1f, RZ ;  /* 0x0000001f0f027819 */ /* 0x002fc800000006ff */
[----:B------:R1:W3:Y:S03]  /*4800*/  SYNCS.PHASECHK.TRANS64.TRYWAIT P0, [R0+URZ+0x38], R2 ;  /* 0x00003802000075a7 */ /* 0x0002e600080011ff */
[----:B---3--:R-:W-:Y:S05]  /*4810*/  @!P0 NANOSLEEP.SYNCS 0x989680 ;  /* 0x009896800000895d */ /* 0x008fea0003900000 */
[----:B------:R-:W3:Y:S02]  /*4820*/  @!P0 SYNCS.PHASECHK.TRANS64 P0, [R0+URZ+0x38], R2 ;  /* 0x00003802000085a7 */ /* 0x000ee400080010ff */
[----:B--23--:R-:W-:Y:S05]  /*4830*/  @P0 EXIT ;  /* 0x000000000000094d */ /* 0x00cfea0003800000 */
[----:B------:R-:W-:Y:S05]  /*4840*/  BRA `(.L_x_82) ;  /* 0xfffffffc00e87947 */ /* 0x000fea000383ffff */
.L_x_73:
[----:B------:R-:W-:-:S06]  /*4850*/  UISETP.GE.AND UP0, UPT, UR22, 0x4, UPT ;  /* 0x000000041600788c */ /* 0x000fcc000bf06270 */
[----:B------:R-:W-:-:S13]  /*4860*/  PLOP3.LUT P0, PT, PT, PT, UP0, 0x80, 0x8 ;  /* 0x000000000008781c */ /* 0x000fda0003f0f008 */
[----:B------:R-:W-:Y:S05]  /*4870*/  @!P0 EXIT ;  /* 0x000000000000894d */ /* 0x000fea0003800000 */
[----:B------:R-:W-:Y:S01]  /*4880*/  BAR.SYNC.DEFER_BLOCKING 0x6, 0xa0 ;  /* 0x0182800000007b1d */ /* 0x000fe20000010000 */
[C---:B------:R-:W-:Y:S02]  /*4890*/  IMAD.SHL.U32 R4, R131.reuse, 0x40, RZ ;  /* 0x0000004083047824 */ /* 0x040fe400078e00ff */
[----:B------:R-:W-:Y:S02]  /*48a0*/  HFMA2 R68, -RZ, RZ, 0, 0 ;  /* 0x00000000ff447431 */ /* 0x000fe400000001ff */
[C---:B------:R-:W-:Y:S01]  /*48b0*/  IMAD.SHL.U32 R140, R131.reuse, 0x8, RZ ;  /* 0x00000008838c7824 */ /* 0x040fe200078e00ff */
[----:B------:R-:W-:Y:S01]  /*48c0*/  CS2R R144, SRZ ;  /* 0x0000000000907805 */ /* 0x000fe2000001ff00 */
[C---:B------:R-:W-:Y:S01]  /*48d0*/  IMAD.SHL.U32 R147, R131.reuse, 0x10, RZ ;  /* 0x0000001083937824 */ /* 0x040fe200078e00ff */
[----:B------:R-:W-:Y:S01]  /*48e0*/  UMOV UR44, 0x400 ;  /* 0x00000400002c7882 */ /* 0x000fe20000000000 */
[----:B------:R-:W-:Y:S01]  /*48f0*/  LOP3.LUT R5, R4, 0x180, RZ, 0xc0, !PT ;  /* 0x0000018004057812 */ /* 0x000fe200078ec0ff */
[----:B------:R-:W-:Y:S01]  /*4900*/  ULEA UR44, UR61, UR44, 0x18 ;  /* 0x0000002c3d2c7291 */ /* 0x000fe2000f8ec0ff */
[----:B------:R-:W1:Y:S01]  /*4910*/  LDC.64 R136, c[0x0][0x888] ;  /* 0x00022200ff887b82 */ /* 0x000e620000000a00 */
[----:B------:R-:W-:Y:S01]  /*4920*/  IMAD.U32 R69, R131, 0x10000, RZ ;  /* 0x0001000083457824 */ /* 0x000fe200078e00ff */
[----:B------:R-:W-:Y:S01]  /*4930*/  LOP3.LUT R140, R5, 0x30, R140, 0xf8, !PT ;  /* 0x00000030058c7812 */ /* 0x000fe200078ef88c */
[----:B------:R-:W-:Y:S01]  /*4940*/  UIADD3 UR4, UPT, UPT, UR44, 0x2200, URZ ;  /* 0x000022002c047890 */ /* 0x000fe2000fffe0ff */
[----:B------:R-:W-:Y:S01]  /*4950*/  LOP3.LUT R149, R147, 0x20, RZ, 0xc0, !PT ;  /* 0x0000002093957812 */ /* 0x000fe200078ec0ff */
[----:B------:R-:W-:Y:S01]  /*4960*/  IMAD.MOV.U32 R146, RZ, RZ, RZ ;  /* 0x000000ffff927224 */ /* 0x000fe200078e00ff */
[----:B------:R-:W-:Y:S01]  /*4970*/  LOP3.LUT R140, R140, 0x1e40, R4, 0xf8, !PT ;  /* 0x00001e408c8c7812 */ /* 0x000fe200078ef804 */
[----:B------:R-:W-:Y:S01]  /*4980*/  IMAD.MOV.U32 R143, RZ, RZ, RZ ;  /* 0x000000ffff8f7224 */ /* 0x000fe200078e00ff */
[----:B------:R-:W2:Y:S01]  /*4990*/  LDC.64 R138, c[0x0][0x890] ;  /* 0x00022400ff8a7b82 */ /* 0x000ea20000000a00 */
[----:B------:R-:W-:Y:S01]  /*49a0*/  LOP3.LUT R69, R69, 0x600000, RZ, 0xc0, !PT ;  /* 0x0060000045457812 */ /* 0x000fe200078ec0ff */
[----:B------:R-:W3:Y:S01]  /*49b0*/  LDCU UR53, c[0x0][0x370] ;  /* 0x00006e00ff3577ac */ /* 0x000ee20008000800 */
[----:B------:R-:W-:Y:S01]  /*49c0*/  VIADD R148, R140, UR44 ;  /* 0x0000002c8c947c36 */ /* 0x000fe20008000000 */
[----:B------:R-:W-:-:S02]  /*49d0*/  LOP3.LUT R147, R147, 0x40, RZ, 0xc0, !PT ;  /* 0x0000004093937812 */ /* 0x000fc400078ec0ff */
[----:B------:R-:W-:Y:S01]  /*49e0*/  MOV R150, UR4 ;  /* 0x0000000400967c02 */ /* 0x000fe20008000f00 */
[----:B------:R-:W4:Y:S01]  /*49f0*/  LDS R0, [UR44+0x100] ;  /* 0x0001002cff007984 */ /* 0x000f220008000800 */
[----:B------:R-:W1:Y:S01]  /*4a00*/  LDC.64 R134, c[0x0][0x8b0] ;  /* 0x00022c00ff867b82 */ /* 0x000e620000000a00 */
[--C-:B------:R-:W-:Y:S01]  /*4a10*/  IADD3 R149, PT, PT, -R149, 0x200, R148.reuse ;  /* 0x0000020095957810 */ /* 0x100fe20007ffe194 */
[----:B------:R-:W1:Y:S01]  /*4a20*/  LDCU.64 UR62, c[0x0][0x348] ;  /* 0x00006900ff3e77ac */ /* 0x000e620008000a00 */
[----:B------:R-:W-:-:S03]  /*4a30*/  IADD3 R148, PT, PT, -R147, 0x200, R148 ;  /* 0x0000020093947810 */ /* 0x000fc60007ffe194 */
[----:B------:R-:W-:Y:S01]  /*4a40*/  IMAD.IADD R147, R149, 0x1, -R147 ;  /* 0x0000000195937824 */ /* 0x000fe200078e0a93 */
[----:B------:R-:W1:Y:S01]  /*4a50*/  LDCU UR41, c[0x0][0xb0c] ;  /* 0x00016180ff2977ac */ /* 0x000e620008000800 */
[----:B------:R-:W1:Y:S01]  /*4a60*/  LDC.64 R132, c[0x0][0x8a8] ;  /* 0x00022a00ff847b82 */ /* 0x000e620000000a00 */
[----:B------:R-:W1:Y:S01]  /*4a70*/  LDCU UR39, c[0x0][0xb30] ;  /* 0x00016600ff2777ac */ /* 0x000e620008000800 */
[----:B------:R-:W1:Y:S01]  /*4a80*/  LDCU.64 UR56, c[0x0][0x888] ;  /* 0x00011100ff3877ac */ /* 0x000e620008000a00 */
[----:B------:R-:W1:Y:S01]  /*4a90*/  LDCU.64 UR42, c[0x0][0xb28] ;  /* 0x00016500ff2a77ac */ /* 0x000e620008000a00 */
[----:B------:R-:W1:Y:S01]  /*4aa0*/  LDCU.128 UR48, c[0x0][0xb10] ;  /* 0x00016200ff3077ac */ /* 0x000e620008000c00 */
[----:B------:R-:W1:Y:S01]  /*4ab0*/  LDCU UR52, c[0x0][0x374] ;  /* 0x00006e80ff3477ac */ /* 0x000e620008000800 */
[----:B------:R-:W-:Y:S01]  /*4ac0*/  UIADD3 UR59, UPT, UPT, UR44, 0x200, URZ ;  /* 0x000002002c3b7890 */ /* 0x000fe2000fffe0ff */
[----:B---34-:R-:W-:-:S11]  /*4ad0*/  IMAD.IADD R69, R0, 0x1, R69 ;  /* 0x0000000100457824 */ /* 0x018fd600078e0245 */
.L_x_100:
[----:B------:R-:W-:Y:S02]  /*4ae0*/  LEA R3, R143, UR44, 0x3 ;  /* 0x0000002c8f037c11 */ /* 0x000fe4000f8e18ff */
[----:B------:R-:W-:Y:S02]  /*4af0*/  SHF.L.U32 R0, R145, 0x1f, RZ ;  /* 0x0000001f91007819 */ /* 0x000fe400000006ff */
[----:B-1----:R-:W-:Y:S02]  /*4b00*/  LEA R4, R143, UR44, 0x4 ;  /* 0x0000002c8f047c11 */ /* 0x002fe4000f8e20ff */
[----:B------:R-:W3:Y:S02]  /*4b10*/  SYNCS.PHASECHK.TRANS64.TRYWAIT P0, [R3+URZ+0x50], R0 ;  /* 0x00005000030075a7 */ /* 0x000ee400080011ff */
[----:B--23--:R-:W-:Y:S05]  /*4b20*/  @!P0 BRA `(.L_x_83) ;  /* 0x0000002800a08947 */ /* 0x00cfea0003800000 */
.L_x_130:
[----:B------:R-:W4:Y:S01]  /*4b30*/  LDS.128 R4, [R4+0xe0] ;  /* 0x0000e00004047984 */ /* 0x000f220000000c00 */
[----:B------:R-:W-:Y:S01]  /*4b40*/  UISETP.GE.AND UP0, UPT, UR40, 0x1, UPT ;  /* 0x000000012800788c */ /* 0x000fe2000bf06270 */
[----:B------:R-:W-:Y:S01]  /*4b50*/  @!PT LDS RZ, [RZ] ;  /* 0x00000000fffff984 */ /* 0x000fe20000000800 */
[----:B------:R-:W-:Y:S01]  /*4b60*/  @!PT LDS RZ, [RZ] ;  /* 0x00000000fffff984 */ /* 0x000fe20000000800 */
[----:B------:R-:W-:Y:S01]  /*4b70*/  @!PT LDS RZ, [RZ] ;  /* 0x00000000fffff984 */ /* 0x000fe20000000800 */
[----:B------:R-:W-:Y:S01]  /*4b80*/  @!PT LDS RZ, [RZ] ;  /* 0x00000000fffff984 */ /* 0x000fe20000000800 */
[----:B------:R1:W-:Y:S06]  /*4b90*/  MEMBAR.ALL.CTA ;  /* 0x0000000000007992 */ /* 0x0003ec0000008000 */
[----:B-1----:R-:W1:Y:S01]  /*4ba0*/  FENCE.VIEW.ASYNC.S ;  /* 0x00000000000073c6 */ /* 0x002e620000000000 */
[----:B----4-:R-:W-:Y:S11]  /*4bb0*/  LOP3.LUT P0, RZ, R6, 0x1, RZ, 0xc0, !PT ;  /* 0x0000000106ff7812 */ /* 0x010ff6000780c0ff */
[----:B------:R-:W-:Y:S02]  /*4bc0*/  @!UPT UIADD3 URZ, UPT, UPT, URZ, URZ, URZ ;  /* 0x000000fffffff290 */ /* 0x000fe4000fffe0ff */
[----:B-1----:R-:W-:Y:S01]  /*4bd0*/  VOTEU.ANY UP1, P0 ;  /* 0x0000000000ff7886 */ /* 0x002fe20000020100 */
[----:B------:R-:W-:Y:S01]  /*4be0*/  PLOP3.LUT P0, PT, PT, PT, UP1, 0x80, 0x8 ;  /* 0x000000000008781c */ /* 0x000fe20003f0f018 */
[----:B------:R-:W-:Y:S11]  /*4bf0*/  UP2UR UR47, UPR, URZ, 0x2 ;  /* 0x00000002ff2f7883 */ /* 0x000ff60008000000 */
[----:B------:R-:W-:Y:S01]  /*4c00*/  @!UPT UIADD3 URZ, UPT, UPT, URZ, URZ, URZ ;  /* 0x000000fffffff290 */ /* 0x000fe2000fffe0ff */
[----:B---3--:R-:W-:Y:S02]  /*4c10*/  @P0 SHF.R.U32.HI R0, RZ, 0x10, R5 ;  /* 0x00000010ff000819 */ /* 0x008fe40000011605 */
        /* <DEDUP_REMOVED lines=12> */
[----:B------:R-:W3:Y:S01]  /*4ce0*/  LDCU UR12, c[0x0][0xb20] ;  /* 0x00016400ff0c77ac */ /* 0x000ee20008000800 */
[----:B------:R-:W-:Y:S02]  /*4cf0*/  UIMAD.WIDE.U32 UR4, UR52, UR51, URZ ;  /* 0x00000033340472a5 */ /* 0x000fe4000f8e00ff */
[----:B------:R-:W-:Y:S02]  /*4d00*/  UIMAD.WIDE.U32 UR6, UR53, UR48, URZ ;  /* 0x00000030350672a5 */ /* 0x000fe4000f8e00ff */
[----:B------:R-:W-:Y:S02]  /*4d10*/  UISETP.NE.AND UP0, UPT, UR50, 0x1, UPT ;  /* 0x000000013200788c */ /* 0x000fe4000bf05270 */
[----:B------:R-:W-:Y:S02]  /*4d20*/  UIMAD.WIDE.U32 UR8, UR37, UR51, URZ ;  /* 0x00000033250872a5 */ /* 0x000fe4000f8e00ff */
[----:B------:R-:W-:Y:S02]  /*4d30*/  UIMAD.WIDE.U32 UR10, UR38, UR48, URZ ;  /* 0x00000030260a72a5 */ /* 0x000fe4000f8e00ff */
[----:B------:R-:W-:Y:S02]  /*4d40*/  UISETP.NE.AND UP1, UPT, UR41, 0x1, UPT ;  /* 0x000000012900788c */ /* 0x000fe4000bf25270 */
[----:B------:R-:W-:Y:S01]  /*4d50*/  UISETP.NE.AND UP2, UPT, UR40, 0x1, UPT ;  /* 0x000000012800788c */ /* 0x000fe2000bf45270 */
[----:B------:R-:W-:Y:S02]  /*4d60*/  UMOV UR4, UR5 ;  /* 0x0000000500047c82 */ /* 0x000fe40008000000 */
[----:B---3--:R-:W-:Y:S03]  /*4d70*/  USHF.R.U32.HI UR5, URZ, UR12, UR4 ;  /* 0x0000000cff057299 */ /* 0x008fe60008011604 */
[----:B------:R-:W-:Y:S02]  /*4d80*/  UMOV UR4, UR7 ;  /* 0x0000000700047c82 */ /* 0x000fe40008000000 */
[----:B------:R-:W-:Y:S02]  /*4d90*/  USHF.R.U32.HI UR7, URZ, UR49, UR4 ;  /* 0x00000031ff077299 */ /* 0x000fe40008011604 */
[----:B------:R-:W-:Y:S02]  /*4da0*/  USEL UR4, UR52, UR5, !UP0 ;  /* 0x0000000534047287 */ /* 0x000fe4000c000000 */
[----:B------:R-:W-:Y:S01]  /*4db0*/  USEL UR7, UR53, UR7, !UP1 ;  /* 0x0000000735077287 */ /* 0x000fe2000c800000 */
[----:B------:R-:W-:Y:S01]  /*4dc0*/  UMOV UR5, UR9 ;  /* 0x0000000900057c82 */ /* 0x000fe20008000000 */
[----:B------:R-:W-:Y:S02]  /*4dd0*/  UIMAD.WIDE.U32 UR8, UR4, UR42, URZ ;  /* 0x0000002a040872a5 */ /* 0x000fe4000f8e00ff */
[----:B------:R-:W-:Y:S03]  /*4de0*/  USHF.R.U32.HI UR6, URZ, UR12, UR5 ;  /* 0x0000000cff067299 */ /* 0x000fe60008011605 */
[----:B------:R-:W-:Y:S01]  /*4df0*/  UMOV UR5, UR11 ;  /* 0x0000000b00057c82 */ /* 0x000fe20008000000 */
[----:B------:R-:W-:Y:S02]  /*4e00*/  UIMAD.WIDE.U32 UR10, UR7, UR42, URZ ;  /* 0x0000002a070a72a5 */ /* 0x000fe4000f8e00ff */
[----:B------:R-:W-:Y:S02]  /*4e10*/  USHF.R.U32.HI UR12, URZ, UR49, UR5 ;  /* 0x00000031ff0c7299 */ /* 0x000fe40008011605 */
[----:B------:R-:W-:Y:S01]  /*4e20*/  USEL UR6, UR37, UR6, !UP0 ;  /* 0x0000000625067287 */ /* 0x000fe2000c000000 */
[----:B------:R-:W-:Y:S02]  /*4e30*/  UMOV UR5, UR9 ;  /* 0x0000000900057c82 */ /* 0x000fe40008000000 */
[----:B------:R-:W-:Y:S01]  /*4e40*/  UMOV UR10, UR11 ;  /* 0x0000000b000a7c82 */ /* 0x000fe20008000000 */
[----:B------:R-:W-:Y:S02]  /*4e50*/  @UP2 USHF.R.U32.HI UR4, URZ, UR43, UR5 ;  /* 0x0000002bff042299 */ /* 0x000fe40008011605 */
[----:B------:R-:W-:Y:S02]  /*4e60*/  @UP2 USHF.R.U32.HI UR7, URZ, UR43, UR10 ;  /* 0x0000002bff072299 */ /* 0x000fe4000801160a */
[----:B------:R-:W-:Y:S02]  /*4e70*/  UIMAD UR4, UR40, UR4, URZ ;  /* 0x00000004280472a4 */ /* 0x000fe4000f8e02ff */
[----:B------:R-:W-:Y:S02]  /*4e80*/  UIMAD.WIDE.U32 UR10, UR6, UR42, URZ ;  /* 0x0000002a060a72a5 */ /* 0x000fe4000f8e00ff */
[----:B------:R-:W-:Y:S02]  /*4e90*/  USEL UR5, UR38, UR12, !UP1 ;  /* 0x0000000c26057287 */ /* 0x000fe4000c800000 */
[----:B------:R-:W-:Y:S02]  /*4ea0*/  UIMAD UR8, UR40, UR7, URZ ;  /* 0x00000007280872a4 */ /* 0x000fe4000f8e02ff */
[----:B------:R-:W-:Y:S03]  /*4eb0*/  UISETP.GE.AND UP0, UPT, UR6, UR4, UPT ;  /* 0x000000040600728c */ /* 0x000fe6000bf06270 */
[----:B------:R-:W-:Y:S01]  /*4ec0*/  UMOV UR4, UR11 ;  /* 0x0000000b00047c82 */ /* 0x000fe20008000000 */
[----:B------:R-:W-:Y:S02]  /*4ed0*/  UISETP.GE.OR UP0, UPT, UR5, UR8, UP0 ;  /* 0x000000080500728c */ /* 0x000fe40008706670 */
[----:B------:R-:W-:Y:S02]  /*4ee0*/  USHF.R.U32.HI UR4, URZ, UR43, UR4 ;  /* 0x0000002bff047299 */ /* 0x000fe40008011604 */
[----:B------:R-:W-:Y:S02]  /*4ef0*/  UIMAD.WIDE.U32 UR8, UR5, UR42, URZ ;  /* 0x0000002a050872a5 */ /* 0x000fe4000f8e00ff */
[----:B------:R-:W-:Y:S02]  /*4f00*/  USEL UR11, UR6, UR4, !UP2 ;  /* 0x00000004060b7287 */ /* 0x000fe4000d000000 */
[----:B------:R-:W-:Y:S02]  /*4f10*/  UIADD3 UR8, UPT, UPT, -UR5, URZ, URZ ;  /* 0x000000ff05087290 */ /* 0x000fe4000fffe1ff */
[----:B------:R-:W-:Y:S01]  /*4f20*/  UIADD3 UR10, UPT, UPT, -UR11, URZ, URZ ;  /* 0x000000ff0b0a7290 */ /* 0x000fe2000fffe1ff */
[----:B------:R-:W-:Y:S01]  /*4f30*/  @!UP0 UMOV UR4, UR9 ;  /* 0x0000000900048c82 */ /* 0x000fe20008000000 */
[----:B------:R-:W-:Y:S02]  /*4f40*/  UIADD3 UR9, UPT, UPT, -UR6, URZ, URZ ;  /* 0x000000ff06097290 */ /* 0x000fe4000fffe1ff */
[----:B------:R-:W-:Y:S02]  /*4f50*/  @!UP0 USHF.R.U32.HI UR4, URZ, UR43, UR4 ;  /* 0x0000002bff048299 */ /* 0x000fe40008011604 */
[----:B------:R-:W-:Y:S02]  /*4f60*/  UIMAD UR10, UR40, UR10, UR6 ;  /* 0x0000000a280a72a4 */ /* 0x000fe4000f8e0206 */
[----:B------:R-:W-:Y:S04]  /*4f70*/  @!UP0 USEL UR4, UR5, UR4, !UP2 ;  /* 0x0000000405048287 */ /* 0x000fe8000d000000 */
[----:B------:R-:W-:Y:S02]  /*4f80*/  @!UP0 UIMAD UR10, UR7, UR10, UR4 ;  /* 0x0000000a070a82a4 */ /* 0x000fe4000f8e0204 */
[----:B------:R-:W-:Y:S02]  /*4f90*/  @!UP0 UIADD3 UR11, UPT, UPT, UR11, -UR4, URZ ;  /* 0x800000040b0b8290 */ /* 0x000fe4000fffe0ff */
[----:B------:R-:W-:Y:S02]  /*4fa0*/  UIMAD UR7, UR41, UR8, UR38 ;  /* 0x00000008290772a4 */ /* 0x000fe4000f8e0226 */
[----:B------:R-:W-:Y:S02]  /*4fb0*/  @!UP0 UIMAD UR6, UR11, UR40, UR5 ;  /* 0x000000280b0682a4 */ /* 0x000fe4000f8e0205 */
[----:B------:R-:W-:Y:S01]  /*4fc0*/  UIMAD UR4, UR50, UR9, UR37 ;  /* 0x00000009320472a4 */ /* 0x000fe2000f8e0225 */
[----:B------:R-:W-:Y:S02]  /*4fd0*/  @!UP0 UMOV UR5, UR10 ;  /* 0x0000000a00058c82 */ /* 0x000fe40008000000 */
[----:B------:R-:W-:Y:S02]  /*4fe0*/  UIMAD UR38, UR5, UR41, UR7 ;  /* 0x00000029052672a4 */ /* 0x000fe4000f8e0207 */
[----:B------:R-:W-:Y:S11]  /*4ff0*/  UIMAD UR37, UR6, UR50, UR4 ;  /* 0x00000032062572a4 */ /* 0x000ff6000f8e0204 */
[----:B------:R-:W-:Y:S01]  /*5000*/  @!UPT UIADD3 URZ, UPT, UPT, URZ, URZ, URZ ;  /* 0x000000fffffff290 */ /* 0x000fe2000fffe0ff */
.L_x_84:
[----:B------:R-:W-:Y:S01]  /*5010*/  UISETP.NE.AND UP0, UPT, UR39, 0x1, UPT ;  /* 0x000000012700788c */ /* 0x000fe2000bf05270 */
[----:B------:R-:W-:Y:S10]  /*5020*/  IADD3 R143, PT, PT, R143, 0x1, RZ ;  /* 0x000000018f8f7810 */ /* 0x000ff40007ffe0ff */
[----:B------:R-:W3:Y:S01]  /*5030*/  @!UP0 LDCU.128 UR12, c[0x0][0xb10] ;  /* 0x00016200ff0c87ac */ /* 0x000ee20008000c00 */
[----:B------:R-:W4:Y:S01]  /*5040*/  @!UP0 LDCU UR5, c[0x0][0xb0c] ;  /* 0x00016180ff0587ac */ /* 0x000f220008000800 */
[----:B------:R-:W2:Y:S01]  /*5050*/  @!UP0 LDCU UR10, c[0x0][0xb20] ;  /* 0x00016400ff0a87ac */ /* 0x000ea20008000800 */
[----:B---3--:R-:W-:Y:S02]  /*5060*/  UIMAD.WIDE.U32 UR8, UR38, UR12, URZ ;  /* 0x0000000c260872a5 */ /* 0x008fe4000f8e00ff */
[----:B------:R-:W-:Y:S02]  /*5070*/  UIMAD.WIDE.U32 UR6, UR37, UR15, URZ ;  /* 0x0000000f250672a5 */ /* 0x000fe4000f8e00ff */
[----:B------:R-:W-:Y:S03]  /*5080*/  @!UP0 UISETP.NE.AND UP1, UPT, UR14, 0x1, UPT ;  /* 0x000000010e00888c */ /* 0x000fe6000bf25270 */
[----:B------:R-:W-:Y:S01]  /*5090*/  @!UP0 UMOV UR4, UR9 ;  /* 0x0000000900048c82 */ /* 0x000fe20008000000 */
[----:B----4-:R-:W-:Y:S02]  /*50a0*/  @!UP0 UISETP.NE.AND UP2, UPT, UR5, 0x1, UPT ;  /* 0x000000010500888c */ /* 0x010fe4000bf45270 */
[----:B------:R-:W-:Y:S01]  /*50b0*/  @!UP0 USHF.R.U32.HI UR4, URZ, UR13, UR4 ;  /* 0x0000000dff048299 */ /* 0x000fe20008011604 */
[----:B------:R-:W-:Y:S02]  /*50c0*/  @!UP0 UMOV UR6, UR7 ;  /* 0x0000000700068c82 */ /* 0x000fe40008000000 */
[----:B--2---:R-:W-:Y:S02]  /*50d0*/  @!UP0 USHF.R.U32.HI UR6, URZ, UR10, UR6 ;  /* 0x0000000aff068299 */ /* 0x004fe40008011606 */
[----:B------:R-:W-:Y:S02]  /*50e0*/  @!UP0 USEL UR7, UR38, UR4, !UP2 ;  /* 0x0000000426078287 */ /* 0x000fe4000d000000 */
[----:B------:R-:W-:Y:S04]  /*50f0*/  @!UP0 USEL UR6, UR37, UR6, !UP1 ;  /* 0x0000000625068287 */ /* 0x000fe8000c800000 */
[----:B------:R-:W-:Y:S02]  /*5100*/  @!UP0 UIADD3 UR4, UPT, UPT, -UR7, UR6, URZ ;  /* 0x0000000607048290 */ /* 0x000fe4000fffe1ff */
[----:B------:R-:W-:Y:S02]  /*5110*/  @!UP0 UIADD3 UR6, UPT, UPT, UR7, -UR6, URZ ;  /* 0x8000000607068290 */ /* 0x000fe4000fffe0ff */
[----:B------:R-:W-:Y:S02]  /*5120*/  @!UP0 UIMAD UR38, UR4, UR5, UR38 ;  /* 0x00000005042682a4 */ /* 0x000fe4000f8e0226 */
[----:B------:R-:W-:Y:S02]  /*5130*/  @!UP0 UIMAD UR37, UR6, UR14, UR37 ;  /* 0x0000000e062582a4 */ /* 0x000fe4000f8e0225 */
[----:B------:R-:W-:Y:S09]  /*5140*/  ULOP3.LUT UP0, URZ, UR59, 0x1b0, URZ, 0xc0, !UPT ;  /* 0x000001b03bff7892 */ /* 0x000ff2000f80c0ff */
[----:B------:R-:W-:Y:S05]  /*5150*/  BRA.U !UP0, `(.L_x_85) ;  /* 0x0000000108407547 */ /* 0x000fea000b800000 */
[----:B------:R-:W2:Y:S01]  /*5160*/  LDCU.64 UR8, c[0x4][0x80] ;  /* 0x01001000ff0877ac */ /* 0x000ea20008000a00 */
[----:B------:R-:W-:Y:S01]  /*5170*/  MOV R3, 0x0 ;  /* 0x0000000000037802 */ /* 0x000fe20000000f00 */
[----:B------:R-:W-:Y:S02]  /*5180*/  HFMA2 R12, -RZ, RZ, 0, 5.9604644775390625e-08 ;  /* 0x00000001ff0c7431 */ /* 0x000fe400000001ff */
[----:B------:R-:W-:Y:S02]  /*5190*/  IMAD.MOV.U32 R8, RZ, RZ, 0x70 ;  /* 0x00000070ff087424 */ /* 0x000fe400078e00ff */
[----:B------:R-:W-:Y:S01]  /*51a0*/  IMAD.MOV.U32 R13, RZ, RZ, RZ ;  /* 0x000000ffff0d7224 */ /* 0x000fe200078e00ff */
[----:B------:R-:W3:Y:S01]  /*51b0*/  LDCU.64 UR6, c[0x4][0x88] ;  /* 0x01001100ff0677ac */ /* 0x000ee20008000a00 */
[----:B------:R-:W4:Y:S01]  /*51c0*/  LDC.64 R2, c[0x4][R3] ;  /* 0x0100000003027b82 */ /* 0x000f220000000a00 */
[----:B------:R-:W1:Y:S01]  /*51d0*/  LDCU.64 UR4, c[0x4][0x8] ;  /* 0x01000100ff0477ac */ /* 0x000e620008000a00 */
[----:B--2---:R-:W-:Y:S01]  /*51e0*/  MOV R5, UR9 ;  /* 0x0000000900057c02 */ /* 0x004fe20008000f00 */
[----:B------:R-:W-:Y:S01]  /*51f0*/  IMAD.U32 R4, RZ, RZ, UR8 ;  /* 0x00000008ff047e24 */ /* 0x000fe2000f8e00ff */
[----:B---3--:R-:W-:Y:S01]  /*5200*/  MOV R7, UR7 ;  /* 0x0000000700077c02 */ /* 0x008fe20008000f00 */
[----:B------:R-:W-:Y:S01]  /*5210*/  IMAD.U32 R6, RZ, RZ, UR6 ;  /* 0x00000006ff067e24 */ /* 0x000fe2000f8e00ff */
[----:B-1----:R-:W-:Y:S01]  /*5220*/  MOV R11, UR5 ;  /* 0x00000005000b7c02 */ /* 0x002fe20008000f00 */
[----:B------:R-:W-:Y:S02]  /*5230*/  IMAD.U32 R10, RZ, RZ, UR4 ;  /* 0x00000004ff0a7e24 */ /* 0x000fe4000f8e00ff */
[----:B------:R-:W-:Y:S07]  /*5240*/  LEPC R20, `(.L_x_85) ;  /* 0x000000001014794e */ /* 0x000fee0000000000 */
[----:B----45:R-:W-:Y:S05]  /*5250*/  CALL.ABS.NOINC R2 ;  /* 0x0000000002007343 */ /* 0x030fea0003c00000 */
.L_x_85:
[----:B------:R-:W-:Y:S01]  /*5260*/  LOP3.LUT P0, RZ, R150, 0x1b0, RZ, 0xc0, !PT ;  /* 0x000001b096ff7812 */ /* 0x000fe2000780c0ff */
[----:B------:R-:W-:Y:S11]  /*5270*/  BSSY.RECONVERGENT B6, `(.L_x_86) ;  /* 0x0000013000067945 */ /* 0x000ff60003800200 */
[----:B------:R-:W-:Y:S01]  /*5280*/  @!UPT UIADD3 URZ, UPT, UPT, URZ, URZ, URZ ;  /* 0x000000fffffff290 */ /* 0x000fe2000fffe0ff */
[----:B------:R-:W-:Y:S05]  /*5290*/  @!P0 BRA `(.L_x_87) ;  /* 0x0000000000408947 */ /* 0x000fea0003800000 */
        /* <DEDUP_REMOVED lines=16> */
.L_x_87:
[----:B------:R-:W-:Y:S05]  /*53a0*/  BSYNC.RECONVERGENT B6 ;  /* 0x0000000000067941 */ /* 0x000fea0003800200 */
.L_x_86:
[----:B------:R-:W-:Y:S01]  /*53b0*/  ISETP.NE.U32.AND P3, PT, R138, RZ, PT ;  /* 0x000000ff8a00720c */ /* 0x000fe20003f65070 */
[----:B------:R-:W-:Y:S01]  /*53c0*/  UISETP.NE.AND UP1, UPT, UR60, URZ, UPT ;  /* 0x000000ff3c00728c */ /* 0x000fe2000bf25270 */
[----:B------:R-:W-:Y:S02]  /*53d0*/  ISETP.NE.U32.AND P4, PT, R134, RZ, PT ;  /* 0x000000ff8600720c */ /* 0x000fe40003f85070 */
[----:B------:R-:W-:Y:S02]  /*53e0*/  ISETP.NE.AND.EX P3, PT, R139, RZ, PT, P3 ;  /* 0x000000ff8b00720c */ /* 0x000fe40003f65330 */
[----:B------:R-:W-:Y:S02]  /*53f0*/  PLOP3.LUT P1, PT, PT, PT, PT, 0x8, 0x80 ;  /* 0x000000000080781c */ /* 0x000fe40003f2e170 */
[----:B------:R-:W-:Y:S02]  /*5400*/  PLOP3.LUT P0, PT, PT, PT, UP1, 0x80, 0x8 ;  /* 0x000000000008781c */ /* 0x000fe40003f0f018 */
[----:B------:R-:W-:Y:S02]  /*5410*/  ISETP.NE.AND.EX P4, PT, R135, RZ, PT, P4 ;  /* 0x000000ff8700720c */ /* 0x000fe40003f85340 */
[----:B------:R-:W2:Y:S09]  /*5420*/  @UP1 LDCU.64 UR4, c[0x0][0x888] ;  /* 0x00011100ff0417ac */ /* 0x000eb20008000a00 */
[----:B------:R-:W-:Y:S01]  /*5430*/  @P0 PLOP3.LUT P1, PT, P3, PT, PT, 0x80, 0x8 ;  /* 0x000000000008081c */ /* 0x000fe20001f2f070 */
[----:B--2---:R-:W-:Y:S04]  /*5440*/  @UP1 UISETP.NE.U32.AND UP0, UPT, UR4, URZ, UPT ;  /* 0x000000ff0400128c */ /* 0x004fe8000bf05070 */
[----:B------:R-:W-:Y:S04]  /*5450*/  @UP1 UISETP.NE.AND.EX UP0, UPT, UR5, URZ, UPT, UP0 ;  /* 0x000000ff0500128c */ /* 0x000fe8000bf05300 */
[----:B------:R-:W-:Y:S01]  /*5460*/  @UP1 USEL UR4, URZ, 0xffffffff, UP0 ;  /* 0xffffffffff041887 */ /* 0x000fe20008000000 */
[----:B------:R-:W-:Y:S11]  /*5470*/  @!P3 BRA `(.L_x_88) ;  /* 0x000000000030b947 */ /* 0x000ff60003800000 */
        /* <DEDUP_REMOVED lines=12> */
.L_x_88:
[----:B------:R-:W-:Y:S05]  /*5540*/  @!P4 BRA `(.L_x_89) ;  /* 0x000000000024c947 */ /* 0x000fea0003800000 */
[----:B------:R-:W-:Y:S01]  /*5550*/  ISETP.NE.U32.AND P2, PT, R132, RZ, PT ;  /* 0x000000ff8400720c */ /* 0x000fe20003f45070 */
[----:B------:R-:W2:Y:S03]  /*5560*/  LDCU.64 UR6, c[0x0][0x358] ;  /* 0x00006b00ff0677ac */ /* 0x000ea60008000a00 */
[----:B------:R-:W-:Y:S11]  /*5570*/  ISETP.NE.AND.EX P2, PT, R133, RZ, PT, P2 ;  /* 0x000000ff8500720c */ /* 0x000ff60003f45320 */
[----:B------:R-:W-:Y:S02]  /*5580*/  @!UPT UIADD3 URZ, UPT, UPT, URZ, URZ, URZ ;  /* 0x000000fffffff290 */ /* 0x000fe4000fffe0ff */
[----:B------:R-:W4:Y:S01]  /*5590*/  @P2 LDC.64 R2, c[0x0][0x8a8] ;  /* 0x00022a00ff022b82 */ /* 0x000f220000000a00 */
[----:B-1----:R-:W-:Y:S04]  /*55a0*/  @P2 IMAD R0, R134, UR36, RZ ;  /* 0x0000002486002c24 */ /* 0x002fe8000f8e02ff */
[----:B----4-:R-:W-:Y:S05]  /*55b0*/  @P2 IMAD.WIDE R2, R0, 0x4, R2 ;  /* 0x0000000400022825 */ /* 0x010fea00078e0202 */
[----:B--2--5:R2:W5:Y:S02]  /*55c0*/  @P2 LDG.E R70, desc[UR6][R2.64] ;  /* 0x0000000602462981 */ /* 0x024564000c1e1900 */
[----:B--2---:R-:W4:Y:S02]  /*55d0*/  @!P2 LDC R70, c[0x0][0x8a0] ;  /* 0x00022800ff46ab82 */ /* 0x004f240000000800 */
.L_x_89:
[----:B---3-5:R-:W-:Y:S01]  /*55e0*/  @P0 FSETP.NEU.AND P4, PT, R71, RZ, PT ;  /* 0x000000ff4700020b */ /* 0x028fe20003f8d000 */
[----:B-1----:R-:W-:Y:S01]  /*55f0*/  IMAD.U32 R0, RZ, RZ, UR4 ;  /* 0x00000004ff007e24 */ /* 0x002fe2000f8e00ff */
[----:B------:R-:W-:Y:S01]  /*5600*/  @P0 LOP3.LUT P2, RZ, R141, 0xff, RZ, 0xc0, !PT ;  /* 0x000000ff8dff0812 */ /* 0x000fe2000784c0ff */
[----:B------:R-:W-:Y:S01]  /*5610*/  BSSY B1, `(.L_x_90) ;  /* 0x000003d000017945 */ /* 0x000fe20003800000 */
[----:B------:R-:W-:Y:S02]  /*5620*/  @P0 SEL R2, RZ, 0xffffffff, P4 ;  /* 0xffffffffff020807 */ /* 0x000fe40002000000 */
[----:B------:R-:W-:Y:S02]  /*5630*/  CS2R R18, SRZ ;  /* 0x0000000000127805 */ /* 0x000fe4000001ff00 */
[----:B------:R-:W-:Y:S02]  /*5640*/  LEA R22, R68, UR44, 0x3 ;  /* 0x0000002c44167c11 */ /* 0x000fe4000f8e18ff */
[----:B------:R-:W-:Y:S02]  /*5650*/  CS2R R16, SRZ ;  /* 0x0000000000107805 */ /* 0x000fe4000001ff00 */
[----:B------:R-:W-:Y:S02]  /*5660*/  @P1 SEL R2, R0, R2, !P2 ;  /* 0x0000000200021207 */ /* 0x000fe40005000000 */
[----:B------:R-:W-:Y:S02]  /*5670*/  CS2R R26, SRZ ;  /* 0x00000000001a7805 */ /* 0x000fe4000001ff00 */
[----:B------:R-:W-:Y:S02]  /*5680*/  SHF.L.U32 R4, R146, 0x1f, RZ ;  /* 0x0000001f92047819 */ /* 0x000fe400000006ff */
[----:B------:R-:W-:Y:S02]  /*5690*/  CS2R R24, SRZ ;  /* 0x0000000000187805 */ /* 0x000fe4000001ff00 */
[----:B------:R-:W-:Y:S02]  /*56a0*/  @P0 LOP3.LUT R2, R2, 0x1, RZ, 0xc0, !PT ;  /* 0x0000000102020812 */ /* 0x000fe400078ec0ff */
[----:B------:R-:W-:Y:S02]  /*56b0*/  CS2R R30, SRZ ;  /* 0x00000000001e7805 */ /* 0x000fe4000001ff00 */
[----:B------:R-:W-:Y:S02]  /*56c0*/  PLOP3.LUT P5, PT, PT, PT, PT, 0x8, 0x80 ;  /* 0x000000000080781c */ /* 0x000fe40003fae170 */
[----:B------:R-:W-:Y:S02]  /*56d0*/  CS2R R28, SRZ ;  /* 0x00000000001c7805 */ /* 0x000fe4000001ff00 */
[----:B------:R-:W-:Y:S01]  /*56e0*/  ISETP.NE.U32.OR P1, PT, R2, 0x1, !P0 ;  /* 0x000000010200780c */ /* 0x000fe20004725470 */
[----:B------:R-:W-:Y:S01]  /*56f0*/  IMAD R2, R68, 0x40, R69 ;  /* 0x0000004044027824 */ /* 0x000fe200078e0245 */
[----:B------:R-:W-:Y:S02]  /*5700*/  CS2R R34, SRZ ;  /* 0x0000000000227805 */ /* 0x000fe4000001ff00 */
[----:B------:R-:W-:Y:S09]  /*5710*/  CS2R R32, SRZ ;  /* 0x0000000000207805 */ /* 0x000ff2000001ff00 */
[----:B------:R-:W-:Y:S04]  /*5720*/  @P1 SHF.L.U32 R0, R144, 0x1f, RZ ;  /* 0x0000001f90001819 */ /* 0x000fe800000006ff */
[----:B------:R-:W1:Y:S01]  /*5730*/  @P1 SYNCS.PHASECHK.TRANS64.TRYWAIT P0, [UR44+0x30], R0 ;  /* 0x00003000ff0015a7 */ /* 0x000e62000800112c */
[----:B------:R2:W3:Y:S01]  /*5740*/  SYNCS.PHASECHK.TRANS64.TRYWAIT P4, [R22+URZ+0x70], R4 ;  /* 0x00007004160075a7 */ /* 0x0004e200080811ff */
[----:B-1----:R-:W-:Y:S01]  /*5750*/  @P1 PLOP3.LUT P5, PT, P0, PT, PT, 0x8, 0x80 ;  /* 0x000000000080181c */ /* 0x002fe200007ae170 */
[----:B------:R-:W-:Y:S01]  /*5760*/  @!UPT UIADD3 URZ, UPT, UPT, URZ, URZ, URZ ;  /* 0x000000fffffff290 */ /* 0x000fe2000fffe0ff */
[----:B--23--:R-:W-:Y:S11]  /*5770*/  @!P1 BRA `(.L_x_91) ;  /* 0x0000000000989947 */ /* 0x00cff60003800000 */
[----:B------:R-:W-:Y:S01]  /*5780*/  ISETP.NE.U32.AND P0, PT, RZ, UR56, PT ;  /* 0x00000038ff007c0c */ /* 0x000fe2000bf05070 */
[----:B------:R-:W-:Y:S01]  /*5790*/  BSSY B0, `(.L_x_92) ;  /* 0x0000016000007945 */ /* 0x000fe20003800000 */
[----:B------:R-:W-:Y:S02]  /*57a0*/  FSETP.NEU.AND P2, PT, R71, RZ, PT ;  /* 0x000000ff4700720b */ /* 0x000fe40003f4d000 */
[----:B------:R-:W-:Y:S02]  /*57b0*/  CS2R R34, SRZ ;  /* 0x0000000000227805 */ /* 0x000fe4000001ff00 */
[----:B------:R-:W-:Y:S02]  /*57c0*/  ISETP.NE.AND.EX P0, PT, RZ, UR57, PT, P0 ;  /* 0x00000039ff007c0c */ /* 0x000fe4000bf05300 */
[----:B------:R-:W-:Y:S02]  /*57d0*/  CS2R R32, SRZ ;  /* 0x0000000000207805 */ /* 0x000fe4000001ff00 */
[----:B------:R-:W-:Y:S02]  /*57e0*/  LOP3.LUT P1, RZ, R141, 0xff, RZ, 0xc0, !PT ;  /* 0x000000ff8dff7812 */ /* 0x000fe4000782c0ff */
[----:B------:R-:W-:Y:S02]  /*57f0*/  CS2R R30, SRZ ;  /* 0x00000000001e7805 */ /* 0x000fe4000001ff00 */
[----:B------:R-:W-:Y:S02]  /*5800*/  SEL R0, RZ, 0xffffffff, P2 ;  /* 0xffffffffff007807 */ /* 0x000fe40001000000 */
[----:B------:R-:W-:Y:S02]  /*5810*/  CS2R R28, SRZ ;  /* 0x00000000001c7805 */ /* 0x000fe4000001ff00 */
[----:B------:R-:W-:Y:S02]  /*5820*/  SEL R3, RZ, 0xffffffff, P0 ;  /* 0xffffffffff037807 */ /* 0x000fe40000000000 */
[----:B------:R-:W-:Y:S02]  /*5830*/  CS2R R26, SRZ ;  /* 0x00000000001a7805 */ /* 0x000fe4000001ff00 */
[----:B------:R-:W-:Y:S02]  /*5840*/  CS2R R24, SRZ ;  /* 0x0000000000187805 */ /* 0x000fe4000001ff00 */
[----:B------:R-:W-:Y:S02]  /*5850*/  CS2R R18, SRZ ;  /* 0x0000000000127805 */ /* 0x000fe4000001ff00 */
[----:B------:R-:W-:Y:S02]  /*5860*/  @P3 SEL R0, R3, R0, !P1 ;  /* 0x0000000003003207 */ /* 0x000fe40004800000 */
[----:B------:R-:W-:Y:S02]  /*5870*/  CS2R R16, SRZ ;  /* 0x0000000000107805 */ /* 0x000fe4000001ff00 */
[----:B------:R-:W-:Y:S04]  /*5880*/  LOP3.LUT R0, R0, 0x1, RZ, 0xc0, !PT ;  /* 0x0000000100007812 */ /* 0x000fe800078ec0ff */
[----:B------:R-:W-:Y:S01]  /*5890*/  ISETP.NE.U32.AND P0, PT, R0, 0x1, PT ;  /* 0x000000010000780c */ /* 0x000fe20003f05070 */
[----:B------:R-:W-:Y:S01]  /*58a0*/  @!UPT UIADD3 URZ, UPT, UPT, URZ, URZ, URZ ;  /* 0x000000fffffff290 */ /* 0x000fe2000fffe0ff */
[----:B------:R-:W-:Y:S11]  /*58b0*/  @!P5 BRA `(.L_x_93) ;  /* 0x00000000000cd947 */ /* 0x000ff60003800000 */
[----:B------:R-:W-:Y:S04]  /*58c0*/  SHF.L.U32 R3, R144, 0x1f, RZ ;  /* 0x0000001f90037819 */ /* 0x000fe800000006ff */
[----:B------:R-:W1:Y:S02]  /*58d0*/  SYNCS.PHASECHK.TRANS64.TRYWAIT P1, [UR44+0x30], R3 ;  /* 0x00003003ff0075a7 */ /* 0x000e64000802112c */
[----:B-1----:R-:W-:Y:S05]  /*58e0*/  @!P1 BRA `(.L_x_94) ;  /* 0x0000001c00449947 */ /* 0x002fea0003800000 */
.L_x_93:
[----:B------:R-:W-:Y:S05]  /*58f0*/  BSYNC B0 ;  /* 0x0000000000007941 */ /* 0x000fea0003800000 */
.L_x_92:
[----:B------:R2:W3:Y:S01]  /*5900*/  @P0 LDS.128 R32, [R140+UR44+0x200] ;  /* 0x0002002c8c200984 */ /* 0x0004e20008000c00 */
[----:B------:R-:W-:Y:S01]  /*5910*/  UIADD3 UR4, UPT, UPT, UR44, 0x38, URZ ;  /* 0x000000382c047890 */ /* 0x000fe2000fffe0ff */
[----:B------:R-:W-:Y:S02]  /*5920*/  LOP3.LUT R144, R144, 0x1, RZ, 0x3c, !PT ;  /* 0x0000000190907812 */ /* 0x000fe400078e3cff */
[----:B------:R2:W1:Y:S01]  /*5930*/  @P0 LDS.128 R28, [R149+0x10] ;  /* 0x00001000951c0984 */ /* 0x0004620000000c00 */
[----:B------:R-:W-:Y:S03]  /*5940*/  UPRMT UR4, UR61, 0x654, UR4 ;  /* 0x000006543d047896 */ /* 0x000fe60008000004 */
[----:B------:R2:W1:Y:S04]  /*5950*/  @P0 LDS.128 R24, [R148+0x20] ;  /* 0x0000200094180984 */ /* 0x0004680000000c00 */
[----:B------:R2:W1:Y:S01]  /*5960*/  @P0 LDS.128 R16, [R147+0x30] ;  /* 0x0000300093100984 */ /* 0x0004620000000c00 */
[----:B------:R-:W-:Y:S01]  /*5970*/  @!PT LDS RZ, [RZ] ;  /* 0x00000000fffff984 */ /* 0x000fe20000000800 */
[----:B------:R-:W-:Y:S01]  /*5980*/  @!PT LDS RZ, [RZ] ;  /* 0x00000000fffff984 */ /* 0x000fe20000000800 */
[----:B------:R-:W-:Y:S01]  /*5990*/  @!PT LDS RZ, [RZ] ;  /* 0x00000000fffff984 */ /* 0x000fe20000000800 */
[----:B------:R-:W-:Y:S01]  /*59a0*/  @!PT LDS RZ, [RZ] ;  /* 0x00000000fffff984 */ /* 0x000fe20000000800 */
[----:B------:R5:W-:Y:S06]  /*59b0*/  MEMBAR.ALL.CTA ;  /* 0x0000000000007992 */ /* 0x000bec0000008000 */
[----:B-----5:R-:W5:Y:S02]  /*59c0*/  FENCE.VIEW.ASYNC.S ;  /* 0x00000000000073c6 */ /* 0x020f640000000000 */
[----:B-----5:R-:W-:Y:S01]  /*59d0*/  SYNCS.ARRIVE.TRANS64.RED.A1T0 RZ, [UR4], RZ ;  /* 0x000000ffffff79a7 */ /* 0x020fe20008100404 */
.L_x_91:
[----:B------:R-:W-:Y:S05]  /*59e0*/  BSYNC B1 ;  /* 0x0000000000017941 */ /* 0x000fea0003800000 */
.L_x_90:
[----:B-1----:R-:W-:Y:S04]  /*59f0*/  SHF.R.U32.HI R0, RZ, 0x15, R2 ;  /* 0x00000015ff007819 */ /* 0x002fe80000011602 */
[----:B------:R-:W-:Y:S01]  /*5a00*/  LOP3.LUT P0, RZ, R0, 0x3, R142, 0x48, !PT ;  /* 0x0000000300ff7812 */ /* 0x000fe2000780488e */
[----:B------:R-:W-:Y:S01]  /*5a10*/  @!UPT UIADD3 URZ, UPT, UPT, URZ, URZ, URZ ;  /* 0x000000fffffff290 */ /* 0x000fe2000fffe0ff */
[----:B------:R-:W-:Y:S11]  /*5a20*/  @P4 BRA `(.L_x_95) ;  /* 0x0000000000084947 */ /* 0x000ff60003800000 */
[----:B------:R-:W1:Y:S02]  /*5a30*/  SYNCS.PHASECHK.TRANS64.TRYWAIT P1, [R22+URZ+0x70], R4 ;  /* 0x00007004160075a7 */ /* 0x000e6400080211ff */
[----:B-1----:R-:W-:Y:S05]  /*5a40*/  @!P1 BRA `(.L_x_96) ;  /* 0x0000001c00049947 */ /* 0x002fea0003800000 */
.L_x_95:
[----:B------:R-:W-:Y:S05]  /*5a50*/  @!P0 BRA `(.L_x_97) ;  /* 0x0000000000408947 */ /* 0x000fea0003800000 */
[----:B------:R-:W1:Y:S01]  /*5a60*/  LDCU.64 UR8, c[0x4][0x70] ;  /* 0x01000e00ff0877ac */ /* 0x000e620008000a00 */
[----:B------:R-:W-:Y:S01]  /*5a70*/  MOV R15, 0x0 ;  /* 0x00000000000f7802 */ /* 0x000fe20000000f00 */
[----:B------:R-:W-:Y:S02]  /*5a80*/  HFMA2 R12, -RZ, RZ, 0, 5.9604644775390625e-08 ;  /* 0x00000001ff0c7431 */ /* 0x000fe400000001ff */
[----:B------:R-:W-:Y:S02]  /*5a90*/  IMAD.MOV.U32 R8, RZ, RZ, 0x192 ;  /* 0x00000192ff087424 */ /* 0x000fe400078e00ff */
[----:B------:R-:W-:Y:S01]  /*5aa0*/  IMAD.MOV.U32 R13, RZ, RZ, RZ ;  /* 0x000000ffff0d7224 */ /* 0x000fe200078e00ff */
[----:B------:R-:W5:Y:S01]  /*5ab0*/  LDCU.64 UR6, c[0x4][0x78] ;  /* 0x01000f00ff0677ac */ /* 0x000f620008000a00 */
[----:B------:R-:W2:Y:S01]  /*5ac0*/  LDC.64 R14, c[0x4][R15] ;  /* 0x010000000f0e7b82 */ /* 0x000ea20000000a00 */
[----:B------:R-:W3:Y:S01]  /*5ad0*/  LDCU.64 UR4, c[0x4][0x10] ;  /* 0x01000200ff0477ac */ /* 0x000ee20008000a00 */
[----:B-1----:R-:W-:Y:S01]  /*5ae0*/  MOV R5, UR9 ;  /* 0x0000000900057c02 */ /* 0x002fe20008000f00 */
[----:B------:R-:W-:Y:S01]  /*5af0*/  IMAD.U32 R4, RZ, RZ, UR8 ;  /* 0x00000008ff047e24 */ /* 0x000fe2000f8e00ff */
[----:B-----5:R-:W-:Y:S01]  /*5b00*/  MOV R7, UR7 ;  /* 0x0000000700077c02 */ /* 0x020fe20008000f00 */
[----:B------:R-:W-:Y:S01]  /*5b10*/  IMAD.U32 R6, RZ, RZ, UR6 ;  /* 0x00000006ff067e24 */ /* 0x000fe2000f8e00ff */
[----:B---3--:R-:W-:Y:S01]  /*5b20*/  MOV R11, UR5 ;  /* 0x00000005000b7c02 */ /* 0x008fe20008000f00 */
[----:B------:R-:W-:Y:S02]  /*5b30*/  IMAD.U32 R10, RZ, RZ, UR4 ;  /* 0x00000004ff0a7e24 */ /* 0x000fe4000f8e00ff */
[----:B------:R-:W-:Y:S07]  /*5b40*/  LEPC R20, `(.L_x_97) ;  /* 0x000000001014794e */ /* 0x000fee0000000000 */
[----:B--2-4-:R-:W-:Y:S05]  /*5b50*/  CALL.ABS.NOINC R14 ;  /* 0x000000000e007343 */ /* 0x014fea0003c00000 */
.L_x_97:
[----:B------:R-:W-:Y:S01]  /*5b60*/  LOP3.LUT P0, RZ, R131, 0x60, RZ, 0xc0, !PT ;  /* 0x0000006083ff7812 */ /* 0x000fe2000780c0ff */
[----:B------:R-:W-:Y:S05]  /*5b70*/  WARPSYNC.ALL ;  /* 0x0000000000007948 */ /* 0x000fea0003800000 */
[----:B------:R-:W-:Y:S01]  /*5b80*/  R2UR UR4, R2 ;  /* 0x00000000020472ca */ /* 0x000fe200000e0000 */
[----:B------:R-:W-:Y:S01]  /*5b90*/  BSSY.RECONVERGENT B0, `(.L_x_98) ;  /* 0x0000120000007945 */ /* 0x000fe20003800200 */
[----:B---3--:R-:W-:Y:S02]  /*5ba0*/  F2FP.F16.E4M3.UNPACK_B R2, R32 ;  /* 0x00000020ff02723e */ /* 0x008fe400020006ff */
[-C--:B------:R-:W-:Y:S02]  /*5bb0*/  F2FP.F16.E4M3.UNPACK_B R21, R33.reuse ;  /* 0x00000021ff15723e */ /* 0x080fe400020006ff */
[----:B------:R-:W-:Y:S01]  /*5bc0*/  F2FP.F16.E4M3.UNPACK_B R12, R28 ;  /* 0x0000001cff0c723e */ /* 0x000fe200020006ff */
[----:B------:R-:W-:Y:S01]  /*5bd0*/  HADD2.F32 R0, -RZ, R2.H0_H0 ;  /* 0x20000002ff007230 */ /* 0x000fe20000004100 */
[----:B------:R-:W-:Y:S01]  /*5be0*/  F2FP.F16.E4M3.UNPACK_B R32, R32.H1 ;  /* 0x00000020ff20723e */ /* 0x000fe200030006ff */
[--C-:B------:R-:W-:Y:S01]  /*5bf0*/  HADD2.F32 R73, -RZ, R21.reuse.H0_H0 ;  /* 0x20000015ff497230 */ /* 0x100fe20000004100 */
[----:B------:R-:W-:Y:S01]  /*5c00*/  F2FP.F16.E4M3.UNPACK_B R33, R33.H1 ;  /* 0x00000021ff21723e */ /* 0x000fe200030006ff */
[----:B------:R-:W-:Y:S01]  /*5c10*/  HADD2.F32 R74, -RZ, R21.H1_H1 ;  /* 0x30000015ff4a7230 */ /* 0x000fe20000004100 */
[-C--:B------:R-:W-:Y:S01]  /*5c20*/  F2FP.F16.E4M3.UNPACK_B R20, R34.reuse ;  /* 0x00000022ff14723e */ /* 0x080fe200020006ff */
[--C-:B------:R-:W-:Y:S01]  /*5c30*/  HADD2.F32 R3, -RZ, R32.reuse.H0_H0 ;  /* 0x20000020ff037230 */ /* 0x100fe20000004100 */
[----:B------:R-:W-:Y:S01]  /*5c40*/  F2FP.F16.E4M3.UNPACK_B R15, R34.H1 ;  /* 0x00000022ff0f723e */ /* 0x000fe200030006ff */
[----:B------:R-:W-:Y:S01]  /*5c50*/  HADD2.F32 R72, -RZ, R32.H1_H1 ;  /* 0x30000020ff487230 */ /* 0x000fe20000004100 */
[-C--:B------:R-:W-:Y:S01]  /*5c60*/  F2FP.F16.E4M3.UNPACK_B R14, R35.reuse ;  /* 0x00000023ff0e723e */ /* 0x080fe200020006ff */
[--C-:B------:R-:W-:Y:S01]  /*5c70*/  HADD2.F32 R75, -RZ, R33.reuse.H0_H0 ;  /* 0x20000021ff4b7230 */ /* 0x100fe20000004100 */
[----:B------:R-:W-:Y:S01]  /*5c80*/  F2FP.F16.E4M3.UNPACK_B R13, R35.H1 ;  /* 0x00000023ff0d723e */ /* 0x000fe200030006ff */
[----:B------:R-:W-:Y:S01]  /*5c90*/  HADD2.F32 R76, -RZ, R33.H1_H1 ;  /* 0x30000021ff4c7230 */ /* 0x000fe20000004100 */
[----:B------:R-:W-:Y:S01]  /*5ca0*/  F2FP.F16.E4M3.UNPACK_B R28, R28.H1 ;  /* 0x0000001cff1c723e */ /* 0x000fe200030006ff */
[--C-:B------:R-:W-:Y:S01]  /*5cb0*/  HADD2.F32 R77, -RZ, R20.reuse.H0_H0 ;  /* 0x20000014ff4d7230 */ /* 0x100fe20000004100 */
[-C--:B------:R-:W-:Y:S01]  /*5cc0*/  F2FP.F16.E4M3.UNPACK_B R11, R29.reuse ;  /* 0x0000001dff0b723e */ /* 0x080fe200020006ff */
        /* <DEDUP_REMOVED lines=15> */
[----:B------:R-:W-:Y:S01]  /*5dc0*/  R2UR UR5, R22 ;  /* 0x00000000160572ca */ /* 0x000fe200000e0000 */
        /* <DEDUP_REMOVED lines=29> */
[----:B------:R-:W-:Y:S01]  /*5fa0*/  IADD3 R68, PT, PT, R68, 0x1, RZ ;  /* 0x0000000144447810 */ /* 0x000fe20007ffe0ff */
[--C-:B------:R-:W-:Y:S02]  /*5fb0*/  HADD2.F32 R101, -RZ, R5.reuse.H0_H0 ;  /* 0x20000005ff657230 */ /* 0x100fe40000004100 */
[----:B------:R-:W-:Y:S02]  /*5fc0*/  HADD2.F32 R102, -RZ, R5.H1_H1 ;  /* 0x30000005ff667230 */ /* 0x000fe40000004100 */
[--C-:B------:R-:W-:Y:S02]  /*5fd0*/  HADD2.F32 R103, -RZ, R4.reuse.H0_H0 ;  /* 0x20000004ff677230 */ /* 0x100fe40000004100 */
[----:B------:R-:W-:Y:S02]  /*5fe0*/  HADD2.F32 R104, -RZ, R4.H1_H1 ;  /* 0x30000004ff687230 */ /* 0x000fe40000004100 */
[----:B------:R-:W1:Y:S01]  /*5ff0*/  LDTM.x64 R4, tmem[UR4] ;  /* 0x00000004000479ee */ /* 0x000e620008340000 */
[----:B------:R-:W-:Y:S01]  /*6000*/  NOP ;  /* 0x0000000000007918 */ /* 0x000fe20000000000 */
[----:B------:R-:W-:Y:S01]  /*6010*/  UIADD3 UR4, UPT, UPT, UR5, 0x90, URZ ;  /* 0x0000009005047890 */ /* 0x000fe2000fffe0ff */
[----:B------:R-:W-:Y:S02]  /*6020*/  HADD2.F32 R2, -RZ, R2.H1_H1 ;  /* 0x30000002ff027230 */ /* 0x000fe40000004100 */
[--C-:B------:R-:W-:Y:S01]  /*6030*/  HADD2.F32 R105, -RZ, R106.reuse.H0_H0 ;  /* 0x2000006aff697230 */ /* 0x100fe20000004100 */
[----:B------:R-:W-:Y:S01]  /*6040*/  UPRMT UR4, UR61, 0x654, UR4 ;  /* 0x000006543d047896 */ /* 0x000fe20008000004 */
[----:B------:R-:W-:Y:S02]  /*6050*/  HADD2.F32 R106, -RZ, R106.H1_H1 ;  /* 0x3000006aff6a7230 */ /* 0x000fe40000004100 */
[--C-:B------:R-:W-:Y:S02]  /*6060*/  HADD2.F32 R109, -RZ, R110.reuse.H0_H0 ;  /* 0x2000006eff6d7230 */ /* 0x100fe40000004100 */
[----:B------:R-:W-:Y:S02]  /*6070*/  HADD2.F32 R110, -RZ, R110.H1_H1 ;  /* 0x3000006eff6e7230 */ /* 0x000fe40000004100 */
[--C-:B------:R-:W-:Y:S02]  /*6080*/  HADD2.F32 R113, -RZ, R114.reuse.H0_H0 ;  /* 0x20000072ff717230 */ /* 0x100fe40000004100 */
[----:B-1----:R-:W-:Y:S01]  /*6090*/  SYNCS.ARRIVE.TRANS64.RED.A1T0 RZ, [UR4], RZ ;  /* 0x000000ffffff79a7 */ /* 0x002fe20008100404 */
[----:B------:R-:W-:Y:S02]  /*60a0*/  HADD2.F32 R114, -RZ, R114.H1_H1 ;  /* 0x30000072ff727230 */ /* 0x000fe40000004100 */
[--C-:B------:R-:W-:Y:S02]  /*60b0*/  HADD2.F32 R117, -RZ, R118.reuse.H0_H0 ;  /* 0x20000076ff757230 */ /* 0x100fe40000004100 */
[----:B------:R-:W-:Y:S02]  /*60c0*/  HADD2.F32 R118, -RZ, R118.H1_H1 ;  /* 0x30000076ff767230 */ /* 0x000fe40000004100 */
[--C-:B------:R-:W-:Y:S02]  /*60d0*/  HADD2.F32 R121, -RZ, R122.reuse.H0_H0 ;  /* 0x2000007aff797230 */ /* 0x100fe40000004100 */
[C---:B----4-:R-:W-:Y:S01]  /*60e0*/  FMUL R4, R70.reuse, R4 ;  /* 0x0000000446047220 */ /* 0x050fe20000400000 */
[C---:B------:R-:W-:Y:S01]  /*60f0*/  FMUL R5, R70.reuse, R5 ;  /* 0x0000000546057220 */ /* 0x040fe20000400000 */
[C---:B------:R-:W-:Y:S01]  /*6100*/  FMUL R8, R70.reuse, R8 ;  /* 0x0000000846087220 */ /* 0x040fe20000400000 */
[C---:B------:R-:W-:Y:S01]  /*6110*/  FMUL R9, R70.reuse, R9 ;  /* 0x0000000946097220 */ /* 0x040fe20000400000 */
[C---:B------:R-:W-:Y:S01]  /*6120*/  FFMA R4, R71.reuse, R0, R4 ;  /* 0x0000000047047223 */ /* 0x040fe20000000004 */
[C---:B------:R-:W-:Y:S01]  /*6130*/  FFMA R5, R71.reuse, R2, R5 ;  /* 0x0000000247057223 */ /* 0x040fe20000000005 */
[C---:B------:R-:W-:Y:S01]  /*6140*/  FMUL R12, R70.reuse, R12 ;  /* 0x0000000c460c7220 */ /* 0x040fe20000400000 */
[C---:B------:R-:W-:Y:S01]  /*6150*/  FMUL R13, R70.reuse, R13 ;  /* 0x0000000d460d7220 */ /* 0x040fe20000400000 */
[C---:B------:R-:W-:Y:S01]  /*6160*/  FMUL R16, R70.reuse, R16 ;  /* 0x0000001046107220 */ /* 0x040fe20000400000 */
[C---:B------:R-:W-:Y:S01]  /*6170*/  FMUL R17, R70.reuse, R17 ;  /* 0x0000001146117220 */ /* 0x040fe20000400000 */
[C---:B------:R-:W-:Y:S01]  /*6180*/  FMUL R0, R70.reuse, R20 ;  /* 0x0000001446007220 */ /* 0x040fe20000400000 */
[C---:B------:R-:W-:Y:S01]  /*6190*/  FMUL R2, R70.reuse, R21 ;  /* 0x0000001546027220 */ /* 0x040fe20000400000 */
[C---:B------:R-:W-:Y:S01]  /*61a0*/  FMUL R21, R70.reuse, R28 ;  /* 0x0000001c46157220 */ /* 0x040fe20000400000 */
[----:B------:R-:W-:Y:S02]  /*61b0*/  HADD2.F32 R122, -RZ, R122.H1_H1 ;  /* 0x3000007aff7a7230 */ /* 0x000fe40000004100 */
[C---:B------:R-:W-:Y:S01]  /*61c0*/  FMUL R6, R70.reuse, R6 ;  /* 0x0000000646067220 */ /* 0x040fe20000400000 */
[--C-:B------:R-:W-:Y:S02]  /*61d0*/  HADD2.F32 R125, -RZ, R126.reuse.H0_H0 ;  /* 0x2000007eff7d7230 */ /* 0x100fe40000004100 */
[C---:B------:R-:W-:Y:S01]  /*61e0*/  FMUL R7, R70.reuse, R7 ;  /* 0x0000000746077220 */ /* 0x040fe20000400000 */
[----:B------:R-:W-:Y:S02]  /*61f0*/  HADD2.F32 R126, -RZ, R126.H1_H1 ;  /* 0x3000007eff7e7230 */ /* 0x000fe40000004100 */
[C---:B------:R-:W-:Y:S01]  /*6200*/  FFMA R6, R71.reuse, R3, R6 ;  /* 0x0000000347067223 */ /* 0x040fe20000000006 */
[C---:B------:R-:W-:Y:S01]  /*6210*/  FMUL R10, R70.reuse, R10 ;  /* 0x0000000a460a7220 */ /* 0x040fe20000400000 */
[C---:B------:R-:W-:Y:S01]  /*6220*/  FFMA R7, R71.reuse, R72, R7 ;  /* 0x0000004847077223 */ /* 0x040fe20000000007 */
[C---:B------:R-:W-:Y:S01]  /*6230*/  FFMA R8, R71.reuse, R73, R8 ;  /* 0x0000004947087223 */ /* 0x040fe20000000008 */
[C---:B------:R-:W-:Y:S01]  /*6240*/  FFMA R9, R71.reuse, R74, R9 ;  /* 0x0000004a47097223 */ /* 0x040fe20000000009 */
[C---:B------:R-:W-:Y:S01]  /*6250*/  FFMA R10, R71.reuse, R75, R10 ;  /* 0x0000004b470a7223 */ /* 0x040fe2000000000a */
[--C-:B------:R-:W-:Y:S02]  /*6260*/  HADD2.F32 R74, -RZ, R129.reuse.H0_H0 ;  /* 0x20000081ff4a7230 */ /* 0x100fe40000004100 */
[C---:B------:R-:W-:Y:S01]  /*6270*/  FMUL R11, R70.reuse, R11 ;  /* 0x0000000b460b7220 */ /* 0x040fe20000400000 */
[----:B------:R-:W-:Y:S02]  /*6280*/  HADD2.F32 R75, -RZ, R129.H1_H1 ;  /* 0x30000081ff4b7230 */ /* 0x000fe40000004100 */
[C---:B------:R-:W-:Y:S01]  /*6290*/  FMUL R14, R70.reuse, R14 ;  /* 0x0000000e460e7220 */ /* 0x040fe20000400000 */
[--C-:B------:R-:W-:Y:S02]  /*62a0*/  HADD2.F32 R72, -RZ, R130.reuse.H0_H0 ;  /* 0x20000082ff487230 */ /* 0x100fe40000004100 */
[C---:B------:R-:W-:Y:S01]  /*62b0*/  FFMA R11, R71.reuse, R76, R11 ;  /* 0x0000004c470b7223 */ /* 0x040fe2000000000b */
[C---:B------:R-:W-:Y:S01]  /*62c0*/  FFMA R12, R71.reuse, R77, R12 ;  /* 0x0000004d470c7223 */ /* 0x040fe2000000000c */
[----:B------:R-:W-:Y:S01]  /*62d0*/  FFMA R13, R71, R78, R13 ;  /* 0x0000004e470d7223 */ /* 0x000fe2000000000d */
[----:B------:R-:W-:Y:S01]  /*62e0*/  F2FP.SATFINITE.E4M3.F32.PACK_AB_MERGE_C R76, R7, R6, RZ ;  /* 0x00000006074c723e */ /* 0x000fe200048070ff */
[----:B------:R-:W-:Y:S01]  /*62f0*/  FFMA R14, R71, R79, R14 ;  /* 0x0000004f470e7223 */ /* 0x000fe2000000000e */
[----:B------:R-:W-:Y:S01]  /*6300*/  F2FP.SATFINITE.E4M3.F32.PACK_AB_MERGE_C R129, R11, R10, RZ ;  /* 0x0000000a0b81723e */ /* 0x000fe200048070ff */
[C---:B------:R-:W-:Y:S01]  /*6310*/  FMUL R7, R70.reuse, R24 ;  /* 0x0000001846077220 */ /* 0x040fe20000400000 */
[C---:B------:R-:W-:Y:S01]  /*6320*/  FMUL R10, R70.reuse, R25 ;  /* 0x00000019460a7220 */ /* 0x040fe20000400000 */
[C---:B------:R-:W-:Y:S01]  /*6330*/  FMUL R25, R70.reuse, R32 ;  /* 0x0000002046197220 */ /* 0x040fe20000400000 */
[----:B------:R-:W-:Y:S02]  /*6340*/  HADD2.F32 R73, -RZ, R130.H1_H1 ;  /* 0x30000082ff497230 */ /* 0x000fe40000004100 */
[C---:B------:R-:W-:Y:S01]  /*6350*/  FMUL R15, R70.reuse, R15 ;  /* 0x0000000f460f7220 */ /* 0x040fe20000400000 */
[C---:B------:R-:W-:Y:S01]  /*6360*/  FMUL R18, R70.reuse, R18 ;  /* 0x0000001246127220 */ /* 0x040fe20000400000 */
[C---:B------:R-:W-:Y:S01]  /*6370*/  FMUL R19, R70.reuse, R19 ;  /* 0x0000001346137220 */ /* 0x040fe20000400000 */
[C---:B------:R-:W-:Y:S01]  /*6380*/  FMUL R3, R70.reuse, R22 ;  /* 0x0000001646037220 */ /* 0x040fe20000400000 */
[C---:B------:R-:W-:Y:S01]  /*6390*/  FFMA R15, R71.reuse, R80, R15 ;  /* 0x00000050470f7223 */ /* 0x040fe2000000000f */
[C---:B------:R-:W-:Y:S01]  /*63a0*/  FFMA R16, R71.reuse, R81, R16 ;  /* 0x0000005147107223 */ /* 0x040fe20000000010 */
[C---:B------:R-:W-:Y:S01]  /*63b0*/  FFMA R17, R71.reuse, R82, R17 ;  /* 0x0000005247117223 */ /* 0x040fe20000000011 */
[C---:B------:R-:W-:Y:S01]  /*63c0*/  FFMA R18, R71.reuse, R83, R18 ;  /* 0x0000005347127223 */ /* 0x040fe20000000012 */
        /* <DEDUP_REMOVED lines=16> */
[----:B------:R-:W-:Y:S01]  /*64d0*/  FMUL R20, R70, R27 ;  /* 0x0000001b46147220 */ /* 0x000fe20000400000 */
[----:B------:R-:W-:Y:S01]  /*64e0*/  F2FP.SATFINITE.E4M3.F32.PACK_AB_MERGE_C R3, R6, R3, RZ ;  /* 0x000000030603723e */ /* 0x000fe200048070ff */
[C---:B------:R-:W-:Y:S01]  /*64f0*/  FMUL R23, R70.reuse, R30 ;  /* 0x0000001e46177220 */ /* 0x040fe20000400000 */
[C---:B------:R-:W-:Y:S01]  /*6500*/  FMUL R30, R70.reuse, R37 ;  /* 0x00000025461e7220 */ /* 0x040fe20000400000 */
[C---:B------:R-:W-:Y:S01]  /*6510*/  FFMA R20, R71.reuse, R92, R20 ;  /* 0x0000005c47147223 */ /* 0x040fe20000000014 */
[C---:B------:R-:W-:Y:S01]  /*6520*/  FFMA R21, R71.reuse, R93, R21 ;  /* 0x0000005d47157223 */ /* 0x040fe20000000015 */
[C---:B------:R-:W-:Y:S01]  /*6530*/  FFMA R22, R71.reuse, R94, R22 ;  /* 0x0000005e47167223 */ /* 0x040fe20000000016 */
[C---:B------:R-:W-:Y:S01]  /*6540*/  FFMA R23, R71.reuse, R95, R23 ;  /* 0x0000005f47177223 */ /* 0x040fe20000000017 */
        /* <DEDUP_REMOVED lines=12> */
[----:B------:R-:W-:Y:S01]  /*6610*/  FMUL R38, R70, R45 ;  /* 0x0000002d46267220 */ /* 0x000fe20000400000 */
[C---:B------:R-:W-:Y:S01]  /*6620*/  FFMA R28, R71.reuse, R100, R28 ;  /* 0x00000064471c7223 */ /* 0x040fe2000000001c */
[----:B------:R-:W-:Y:S01]  /*6630*/  F2FP.SATFINITE.E4M3.F32.PACK_AB_MERGE_C R6, R22, R21, R6 ;  /* 0x000000151606723e */ /* 0x000fe20004807006 */
[C---:B------:R-:W-:Y:S01]  /*6640*/  FFMA R29, R71.reuse, R101, R29 ;  /* 0x00000065471d7223 */ /* 0x040fe2000000001d */
[C---:B------:R-:W-:Y:S01]  /*6650*/  FFMA R30, R71.reuse, R102, R30 ;  /* 0x00000066471e7223 */ /* 0x040fe2000000001e */
[----:B------:R-:W-:Y:S01]  /*6660*/  FFMA R31, R71, R103, R31 ;  /* 0x00000067471f7223 */ /* 0x000fe2000000001f */
[C---:B------:R-:W-:Y:S01]  /*6670*/  FMUL R45, R70.reuse, R52 ;  /* 0x00000034462d7220 */ /* 0x040fe20000400000 */
[C---:B------:R-:W-:Y:S01]  /*6680*/  FMUL R52, R70.reuse, R59 ;  /* 0x0000003b46347220 */ /* 0x040fe20000400000 */
[C---:B------:R-:W-:Y:S01]  /*6690*/  FMUL R59, R70.reuse, R66 ;  /* 0x00000042463b7220 */ /* 0x040fe20000400000 */
[----:B------:R-:W-:Y:S01]  /*66a0*/  F2FP.SATFINITE.E4M3.F32.PACK_AB_MERGE_C R66, R13, R12, R14 ;  /* 0x0000000c0d42723e */ /* 0x000fe2000480700e */
[C---:B------:R-:W-:Y:S01]  /*66b0*/  FMUL R32, R70.reuse, R39 ;  /* 0x0000002746207220 */ /* 0x040fe20000400000 */
[--C-:B------:R-:W-:Y:S02]  /*66c0*/  HADD2.F32 R107, -RZ, R108.reuse.H0_H0 ;  /* 0x2000006cff6b7230 */ /* 0x100fe40000004100 */
[C---:B------:R-:W-:Y:S01]  /*66d0*/  FMUL R35, R70.reuse, R42 ;  /* 0x0000002a46237220 */ /* 0x040fe20000400000 */
[----:B------:R-:W-:Y:S02]  /*66e0*/  HADD2.F32 R108, -RZ, R108.H1_H1 ;  /* 0x3000006cff6c7230 */ /* 0x000fe40000004100 */
[C---:B------:R-:W-:Y:S01]  /*66f0*/  FFMA R32, R71.reuse, R104, R32 ;  /* 0x0000006847207223 */ /* 0x040fe20000000020 */
[----:B------:R-:W-:Y:S01]  /*6700*/  FMUL R36, R70, R43 ;  /* 0x0000002b46247220 */ /* 0x000fe20000400000 */
[C---:B------:R-:W-:Y:S01]  /*6710*/  FFMA R33, R71.reuse, R105, R33 ;  /* 0x0000006947217223 */ /* 0x040fe20000000021 */
[C---:B------:R-:W-:Y:S01]  /*6720*/  FFMA R34, R71.reuse, R106, R34 ;  /* 0x0000006a47227223 */ /* 0x040fe20000000022 */
[--C-:B------:R-:W-:Y:S01]  /*6730*/  HADD2.F32 R111, -RZ, R112.reuse.H0_H0 ;  /* 0x20000070ff6f7230 */ /* 0x100fe20000004100 */
[----:B------:R-:W-:Y:S01]  /*6740*/  F2FP.SATFINITE.E4M3.F32.PACK_AB_MERGE_C R32, R32, R31, RZ ;  /* 0x0000001f2020723e */ /* 0x000fe200048070ff */
[C---:B------:R-:W-:Y:S01]  /*6750*/  FFMA R35, R71.reuse, R107, R35 ;  /* 0x0000006b47237223 */ /* 0x040fe20000000023 */
[----:B------:R-:W-:Y:S02]  /*6760*/  HADD2.F32 R112, -RZ, R112.H1_H1 ;  /* 0x30000070ff707230 */ /* 0x000fe40000004100 */
[----:B------:R-:W-:Y:S01]  /*6770*/  FMUL R39, R70, R46 ;  /* 0x0000002e46277220 */ /* 0x000fe20000400000 */
[----:B------:R-:W-:Y:S01]  /*6780*/  F2FP.SATFINITE.E4M3.F32.PACK_AB_MERGE_C R32, R30, R29, R32 ;  /* 0x0000001d1e20723e */ /* 0x000fe20004807020 */
[C---:B------:R-:W-:Y:S01]  /*6790*/  FFMA R36, R71.reuse, R108, R36 ;  /* 0x0000006c47247223 */ /* 0x040fe20000000024 */
[C---:B------:R-:W-:Y:S01]  /*67a0*/  FMUL R40, R70.reuse, R47 ;  /* 0x0000002f46287220 */ /* 0x040fe20000400000 */
[C---:B------:R-:W-:Y:S01]  /*67b0*/  FFMA R37, R71.reuse, R109, R37 ;  /* 0x0000006d47257223 */ /* 0x040fe20000000025 */
[C---:B------:R-:W-:Y:S01]  /*67c0*/  FFMA R38, R71.reuse, R110, R38 ;  /* 0x0000006e47267223 */ /* 0x040fe20000000026 */
[C---:B------:R-:W-:Y:S01]  /*67d0*/  FMUL R42, R70.reuse, R49 ;  /* 0x00000031462a7220 */ /* 0x040fe20000400000 */
[--C-:B------:R-:W-:Y:S02]  /*67e0*/  HADD2.F32 R115, -RZ, R116.reuse.H0_H0 ;  /* 0x20000074ff737230 */ /* 0x100fe40000004100 */
[C---:B------:R-:W-:Y:S01]  /*67f0*/  FFMA R39, R71.reuse, R111, R39 ;  /* 0x0000006f47277223 */ /* 0x040fe20000000027 */
[----:B------:R-:W-:Y:S02]  /*6800*/  HADD2.F32 R116, -RZ, R116.H1_H1 ;  /* 0x30000074ff747230 */ /* 0x000fe40000004100 */
[C---:B------:R-:W-:Y:S01]  /*6810*/  FMUL R43, R70.reuse, R50 ;  /* 0x00000032462b7220 */ /* 0x040fe20000400000 */
[C---:B------:R-:W-:Y:S01]  /*6820*/  FFMA R40, R71.reuse, R112, R40 ;  /* 0x0000007047287223 */ /* 0x040fe20000000028 */
[C---:B------:R-:W-:Y:S01]  /*6830*/  FMUL R44, R70.reuse, R51 ;  /* 0x00000033462c7220 */ /* 0x040fe20000400000 */
[C---:B------:R-:W-:Y:S01]  /*6840*/  FFMA R41, R71.reuse, R113, R41 ;  /* 0x0000007147297223 */ /* 0x040fe20000000029 */
[C---:B------:R-:W-:Y:S01]  /*6850*/  FMUL R50, R70.reuse, R57 ;  /* 0x0000003946327220 */ /* 0x040fe20000400000 */
[C---:B------:R-:W-:Y:S01]  /*6860*/  FMUL R57, R70.reuse, R64 ;  /* 0x0000004046397220 */ /* 0x040fe20000400000 */
[----:B------:R-:W-:Y:S01]  /*6870*/  FFMA R42, R71, R114, R42 ;  /* 0x00000072472a7223 */ /* 0x000fe2000000002a */
[C---:B------:R-:W-:Y:S01]  /*6880*/  FMUL R46, R70.reuse, R53 ;  /* 0x00000035462e7220 */ /* 0x040fe20000400000 */
[--C-:B------:R-:W-:Y:S01]  /*6890*/  HADD2.F32 R119, -RZ, R120.reuse.H0_H0 ;  /* 0x20000078ff777230 */ /* 0x100fe20000004100 */
[----:B------:R-:W-:Y:S01]  /*68a0*/  F2FP.SATFINITE.E4M3.F32.PACK_AB_MERGE_C R64, R5, R4, R76 ;  /* 0x000000040540723e */ /* 0x000fe2000480704c */
[C---:B------:R-:W-:Y:S01]  /*68b0*/  FMUL R51, R70.reuse, R58 ;  /* 0x0000003a46337220 */ /* 0x040fe20000400000 */
[C---:B------:R-:W-:Y:S01]  /*68c0*/  FMUL R53, R70.reuse, R60 ;  /* 0x0000003c46357220 */ /* 0x040fe20000400000 */
[C---:B------:R-:W-:Y:S01]  /*68d0*/  FFMA R43, R71.reuse, R115, R43 ;  /* 0x00000073472b7223 */ /* 0x040fe2000000002b */
[----:B------:R-:W-:Y:S02]  /*68e0*/  HADD2.F32 R120, -RZ, R120.H1_H1 ;  /* 0x30000078ff787230 */ /* 0x000fe40000004100 */
[C---:B------:R-:W-:Y:S01]  /*68f0*/  FMUL R47, R70.reuse, R54 ;  /* 0x00000036462f7220 */ /* 0x040fe20000400000 */
[C---:B------:R-:W-:Y:S01]  /*6900*/  FMUL R58, R70.reuse, R65 ;  /* 0x00000041463a7220 */ /* 0x040fe20000400000 */
[----:B------:R-:W-:Y:S01]  /*6910*/  FMUL R60, R70, R67 ;  /* 0x00000043463c7220 */ /* 0x000fe20000400000 */
[----:B------:R-:W-:Y:S01]  /*6920*/  F2FP.SATFINITE.E4M3.F32.PACK_AB_MERGE_C R5, R20, R11, RZ ;  /* 0x0000000b1405723e */ /* 0x000fe200048070ff */
[----:B------:R-:W-:Y:S01]  /*6930*/  FFMA R44, R71, R116, R44 ;  /* 0x00000074472c7223 */ /* 0x000fe2000000002c */
[C---:B------:R-:W-:Y:S01]  /*6940*/  FMUL R48, R70.reuse, R55 ;  /* 0x0000003746307220 */ /* 0x040fe20000400000 */
[----:B------:R-:W-:Y:S01]  /*6950*/  F2FP.SATFINITE.E4M3.F32.PACK_AB_MERGE_C R65, R9, R8, R129 ;  /* 0x000000080941723e */ /* 0x000fe20004807081 */
[----:B------:R-:W-:Y:S01]  /*6960*/  FFMA R45, R71, R117, R45 ;  /* 0x00000075472d7223 */ /* 0x000fe2000000002d */
[----:B------:R-:W-:Y:S01]  /*6970*/  F2FP.SATFINITE.E4M3.F32.PACK_AB_MERGE_C R67, R17, R16, R18 ;  /* 0x000000101143723e */ /* 0x000fe20004807012 */
[----:B------:R-:W-:Y:S01]  /*6980*/  FMUL R49, R70, R56 ;  /* 0x0000003846317220 */ /* 0x000fe20000400000 */
[C---:B------:R-:W-:Y:S01]  /*6990*/  FFMA R46, R71.reuse, R118, R46 ;  /* 0x00000076472e7223 */ /* 0x040fe2000000002e */
[--C-:B------:R-:W-:Y:S02]  /*69a0*/  HADD2.F32 R123, -RZ, R124.reuse.H0_H0 ;  /* 0x2000007cff7b7230 */ /* 0x100fe40000004100 */
[C---:B------:R-:W-:Y:S01]  /*69b0*/  FFMA R47, R71.reuse, R119, R47 ;  /* 0x00000077472f7223 */ /* 0x040fe2000000002f */
[----:B------:R1:W-:Y:S01]  /*69c0*/  STS.128 [R140+UR44+0x2200], R64 ;  /* 0x002200408c007988 */ /* 0x0003e20008000c2c */
[----:B------:R-:W-:Y:S01]  /*69d0*/  HADD2.F32 R124, -RZ, R124.H1_H1 ;  /* 0x3000007cff7c7230 */ /* 0x000fe20000004100 */
[----:B------:R-:W-:Y:S01]  /*69e0*/  F2FP.SATFINITE.E4M3.F32.PACK_AB_MERGE_C R5, R10, R7, R5 ;  /* 0x000000070a05723e */ /* 0x000fe20004807005 */
[C---:B------:R-:W-:Y:S01]  /*69f0*/  FFMA R48, R71.reuse, R120, R48 ;  /* 0x0000007847307223 */ /* 0x040fe20000000030 */
[----:B------:R-:W-:Y:S01]  /*6a00*/  F2FP.SATFINITE.E4M3.F32.PACK_AB_MERGE_C R7, R28, R27, RZ ;  /* 0x0000001b1c07723e */ /* 0x000fe200048070ff */
        /* <DEDUP_REMOVED lines=8> */
[----:B------:R-:W-:Y:S01]  /*6a90*/  FMUL R56, R70, R63 ;  /* 0x0000003f46387220 */ /* 0x000fe20000400000 */
[----:B------:R-:W-:Y:S01]  /*6aa0*/  F2FP.SATFINITE.E4M3.F32.PACK_AB_MERGE_C R4, R2, R0, R3 ;  /* 0x000000000204723e */ /* 0x000fe20004807003 */
[C---:B------:R-:W-:Y:S01]  /*6ab0*/  FFMA R53, R71.reuse, R125, R53 ;  /* 0x0000007d47357223 */ /* 0x040fe20000000035 */
[----:B------:R-:W-:Y:S01]  /*6ac0*/  F2FP.SATFINITE.E4M3.F32.PACK_AB_MERGE_C R7, R26, R25, R7 ;  /* 0x000000191a07723e */ /* 0x000fe20004807007 */
[C---:B------:R-:W-:Y:S01]  /*6ad0*/  FFMA R54, R71.reuse, R126, R54 ;  /* 0x0000007e47367223 */ /* 0x040fe20000000036 */
[C---:B------:R-:W-:Y:S01]  /*6ae0*/  FFMA R55, R71.reuse, R127, R55 ;  /* 0x0000007f47377223 */ /* 0x040fe20000000037 */
[----:B------:R-:W-:Y:S01]  /*6af0*/  F2FP.SATFINITE.E4M3.F32.PACK_AB_MERGE_C R35, R36, R35, RZ ;  /* 0x000000232423723e */ /* 0x000fe200048070ff */
[C---:B------:R-:W-:Y:S01]  /*6b00*/  FFMA R56, R71.reuse, R128, R56 ;  /* 0x0000008047387223 */ /* 0x040fe20000000038 */
[----:B------:R1:W-:Y:S01]  /*6b10*/  STS.128 [R149+0x2010], R4 ;  /* 0x0020100495007388 */ /* 0x0003e20000000c00 */
[----:B------:R-:W-:Y:S01]  /*6b20*/  F2FP.SATFINITE.E4M3.F32.PACK_AB_MERGE_C R39, R40, R39, RZ ;  /* 0x000000272827723e */ /* 0x000fe200048070ff */
[C---:B------:R-:W-:Y:S01]  /*6b30*/  FFMA R57, R71.reuse, R72, R57 ;  /* 0x0000004847397223 */ /* 0x040fe20000000039 */
[----:B------:R-:W-:Y:S01]  /*6b40*/  F2FP.SATFINITE.E4M3.F32.PACK_AB_MERGE_C R43, R44, R43, RZ ;  /* 0x0000002b2c2b723e */ /* 0x000fe200048070ff */
[C---:B------:R-:W-:Y:S01]  /*6b50*/  FFMA R58, R71.reuse, R73, R58 ;  /* 0x00000049473a7223 */ /* 0x040fe2000000003a */
[C---:B------:R-:W-:Y:S01]  /*6b60*/  FFMA R59, R71.reuse, R74, R59 ;  /* 0x0000004a473b7223 */ /* 0x040fe2000000003b */
[----:B------:R-:W-:Y:S01]  /*6b70*/  F2FP.SATFINITE.E4M3.F32.PACK_AB_MERGE_C R33, R34, R33, R35 ;  /* 0x000000212221723e */ /* 0x000fe20004807023 */
[----:B------:R-:W-:Y:S01]  /*6b80*/  FFMA R60, R71, R75, R60 ;  /* 0x0000004b473c7223 */ /* 0x000fe2000000003c */
[----:B------:R-:W-:Y:S02]  /*6b90*/  F2FP.SATFINITE.E4M3.F32.PACK_AB_MERGE_C R34, R38, R37, R39 ;  /* 0x000000252622723e */ /* 0x000fe40004807027 */
[----:B------:R-:W-:Y:S02]  /*6ba0*/  F2FP.SATFINITE.E4M3.F32.PACK_AB_MERGE_C R35, R42, R41, R43 ;  /* 0x000000292a23723e */ /* 0x000fe4000480702b */
[----:B------:R-:W-:Y:S02]  /*6bb0*/  F2FP.SATFINITE.E4M3.F32.PACK_AB_MERGE_C R51, R52, R51, RZ ;  /* 0x000000333433723e */ /* 0x000fe400048070ff */
[----:B------:R-:W-:Y:S01]  /*6bc0*/  F2FP.SATFINITE.E4M3.F32.PACK_AB_MERGE_C R48, R48, R47, RZ ;  /* 0x0000002f3030723e */ /* 0x000fe200048070ff */
[----:B------:R1:W-:Y:S01]  /*6bd0*/  STS.128 [R148+0x2020], R32 ;  /* 0x0020202094007388 */ /* 0x0003e20000000c00 */
[----:B------:R-:W-:Y:S02]  /*6be0*/  F2FP.SATFINITE.E4M3.F32.PACK_AB_MERGE_C R55, R56, R55, RZ ;  /* 0x000000373837723e */ /* 0x000fe400048070ff */
[----:B------:R-:W-:Y:S02]  /*6bf0*/  F2FP.SATFINITE.E4M3.F32.PACK_AB_MERGE_C R59, R60, R59, RZ ;  /* 0x0000003b3c3b723e */ /* 0x000fe400048070ff */
[----:B------:R-:W-:Y:S02]  /*6c00*/  F2FP.SATFINITE.E4M3.F32.PACK_AB_MERGE_C R49, R50, R49, R51 ;  /* 0x000000313231723e */ /* 0x000fe40004807033 */
[----:B------:R-:W-:Y:S02]  /*6c10*/  F2FP.SATFINITE.E4M3.F32.PACK_AB_MERGE_C R48, R46, R45, R48 ;  /* 0x0000002d2e30723e */ /* 0x000fe40004807030 */
[----:B------:R-:W-:Y:S02]  /*6c20*/  F2FP.SATFINITE.E4M3.F32.PACK_AB_MERGE_C R50, R54, R53, R55 ;  /* 0x000000353632723e */ /* 0x000fe40004807037 */
[----:B------:R-:W-:Y:S05]  /*6c30*/  F2FP.SATFINITE.E4M3.F32.PACK_AB_MERGE_C R51, R58, R57, R59 ;  /* 0x000000393a33723e */ /* 0x000fea000480703b */
[----:B------:R1:W-:Y:S01]  /*6c40*/  STS.128 [R147+0x2030], R48 ;  /* 0x0020303093007388 */ /* 0x0003e20000000c00 */
[----:B------:R-:W-:Y:S01]  /*6c50*/  @!PT LDS RZ, [RZ] ;  /* 0x00000000fffff984 */ /* 0x000fe20000000800 */
[----:B------:R-:W-:Y:S01]  /*6c60*/  @!PT LDS RZ, [RZ] ;  /* 0x00000000fffff984 */ /* 0x000fe20000000800 */
[----:B------:R-:W-:Y:S01]  /*6c70*/  @!PT LDS RZ, [RZ] ;  /* 0x00000000fffff984 */ /* 0x000fe20000000800 */
[----:B------:R-:W-:Y:S01]  /*6c80*/  @!PT LDS RZ, [RZ] ;  /* 0x00000000fffff984 */ /* 0x000fe20000000800 */
[----:B------:R3:W-:Y:S07]  /*6c90*/  MEMBAR.ALL.CTA ;  /* 0x0000000000007992 */ /* 0x0007ee0000008000 */
[----:B---3--:R-:W3:Y:S02]  /*6ca0*/  FENCE.VIEW.ASYNC.S ;  /* 0x00000000000073c6 */ /* 0x008ee40000000000 */
[----:B---3--:R-:W-:Y:S06]  /*6cb0*/  BAR.SYNC.DEFER_BLOCKING 0x1, 0x80 ;  /* 0x0042000000007b1d */ /* 0x008fec0000010000 */
[----:B------:R-:W-:Y:S05]  /*6cc0*/  @P0 BRA `(.L_x_99) ;  /* 0x0000000000300947 */ /* 0x000fea0003800000 */
[----:B------:R-:W-:Y:S02]  /*6cd0*/  UIADD3 UR4, UPT, UPT, UR44, 0x2200, URZ ;  /* 0x000022002c047890 */ /* 0x000fe4000fffe0ff */
[----:B------:R-:W-:Y:S02]  /*6ce0*/  USHF.L.U32 UR9, UR45, 0x6, URZ ;  /* 0x000000062d097899 */ /* 0x000fe400080006ff */
[----:B------:R-:W-:Y:S02]  /*6cf0*/  USHF.L.U32 UR10, UR46, 0x7, URZ ;  /* 0x000000072e0a7899 */ /* 0x000fe400080006ff */
[----:B------:R-:W-:Y:S01]  /*6d00*/  MOV R150, UR4 ;  /* 0x0000000400967c02 */ /* 0x000fe20008000f00 */
[----:B------:R-:W-:Y:S01]  /*6d10*/  UIADD3 UR4, UP0, UPT, UR62, 0x680, URZ ;  /* 0x000006803e047890 */ /* 0x000fe2000ff1e0ff */
[----:B------:R-:W-:Y:S02]  /*6d20*/  UMOV UR11, UR36 ;  /* 0x00000024000b7c82 */ /* 0x000fe40008000000 */
[----:B------:R-:W-:Y:S01]  /*6d30*/  R2UR UR8, R150 ;  /* 0x00000000960872ca */ /* 0x000fe200000e0000 */
[----:B------:R-:W-:Y:S11]  /*6d40*/  UIADD3.X UR5, UPT, UPT, URZ, UR63, URZ, UP0, !UPT ;  /* 0x0000003fff057290 */ /* 0x000ff600087fe4ff */
[----:B------:R-:W-:Y:S01]  /*6d50*/  @!UPT UIADD3 URZ, UPT, UPT, URZ, URZ, URZ ;  /* 0x000000fffffff290 */ /* 0x000fe2000fffe0ff */
[----:B------:R3:W-:Y:S01]  /*6d60*/  UTMASTG.3D [UR8], [UR4] ;  /* 0x00000008040073b5 */ /* 0x0007e20008010000 */
[----:B------:R0:W-:Y:S01]  /*6d70*/  UTMACMDFLUSH ;  /* 0x00000000000079b7 */ /* 0x0001e20000000000 */
[----:B---3--:R-:W-:Y:S04]  /*6d80*/  DEPBAR.LE SB0, 0x0 ;  /* 0x000080000000791a */ /* 0x008fe80000000000 */
.L_x_99:
[----:B------:R-:W-:Y:S05]  /*6d90*/  BSYNC.RECONVERGENT B0 ;  /* 0x0000000000007941 */ /* 0x000fea0003800200 */
.L_x_98:
[----:B------:R-:W-:Y:S01]  /*6da0*/  BAR.SYNC.DEFER_BLOCKING 0x1, 0x80 ;  /* 0x0042000000007b1d */ /* 0x000fe20000010000 */
[----:B------:R-:W-:Y:S01]  /*6db0*/  ISETP.NE.AND P0, PT, R143, 0x2, PT ;  /* 0x000000028f00780c */ /* 0x000fe20003f05270 */
[----:B------:R-:W-:Y:S01]  /*6dc0*/  UISETP.NE.AND UP0, UPT, UR47, URZ, UPT ;  /* 0x000000ff2f00728c */ /* 0x000fe2000bf05270 */
[----:B------:R-:W-:Y:S01]  /*6dd0*/  ISETP.NE.AND P1, PT, R68, 0x4, PT ;  /* 0x000000044400780c */ /* 0x000fe20003f25270 */
[----:B------:R-:W-:Y:S01]  /*6de0*/  UIADD3 UR45, UPT, UPT, UR37, UR55, URZ ;  /* 0x00000037252d7290 */ /* 0x000fe2000fffe0ff */
[----:B------:R-:W-:Y:S01]  /*6df0*/  SEL R2, RZ, 0x1, P0 ;  /* 0x00000001ff027807 */ /* 0x000fe20000000000 */
[----:B------:R-:W-:Y:S01]  /*6e00*/  UIADD3 UR46, UPT, UPT, UR38, UR58, URZ ;  /* 0x0000003a262e7290 */ /* 0x000fe2000fffe0ff */
[----:B------:R-:W-:Y:S02]  /*6e10*/  SEL R0, RZ, 0x1, P1 ;  /* 0x00000001ff007807 */ /* 0x000fe40000800000 */
[----:B------:R-:W-:Y:S02]  /*6e20*/  LOP3.LUT R145, R145, R2, RZ, 0x3c, !PT ;  /* 0x0000000291917212 */ /* 0x000fe400078e3cff */
[----:B------:R-:W-:Y:S02]  /*6e30*/  LOP3.LUT R146, R146, R0, RZ, 0x3c, !PT ;  /* 0x0000000092927212 */ /* 0x000fe400078e3cff */
[----:B------:R-:W-:Y:S02]  /*6e40*/  SEL R143, R143, RZ, P0 ;  /* 0x000000ff8f8f7207 */ /* 0x000fe40000000000 */
[----:B------:R-:W-:Y:S01]  /*6e50*/  SEL R68, R68, RZ, P1 ;  /* 0x000000ff44447207 */ /* 0x000fe20000800000 */
[----:B------:R-:W-:Y:S01]  /*6e60*/  UMOV UR36, UR54 ;  /* 0x0000003600247c82 */ /* 0x000fe20008000000 */
[----:B------:R-:W-:Y:S05]  /*6e70*/  BRA.U UP0, `(.L_x_100) ;  /* 0xffffffdd00187547 */ /* 0x000fea000b83ffff */
[----:B------:R-:W-:Y:S05]  /*6e80*/  EXIT ;  /* 0x000000000000794d */ /* 0x000fea0003800000 */
.L_x_24:
[----:B-1----:R1:W2:Y:S02]  /*6e90*/  SYNCS.PHASECHK.TRANS64.TRYWAIT P0, [R0+URZ+0xc0], R2 ;  /* 0x0000c002000075a7 */ /* 0x0022a400080011ff */
[----:B--2---:R-:W-:Y:S05]  /*6ea0*/  @!P0 NANOSLEEP.SYNCS 0x989680 ;  /* 0x009896800000895d */ /* 0x004fea0003900000 */
[----:B------:R-:W2:Y:S02]  /*6eb0*/  @!P0 SYNCS.PHASECHK.TRANS64 P0, [R0+URZ+0xc0], R2 ;  /* 0x0000c002000085a7 */ /* 0x000ea400080010ff */
[----:B--2---:R-:W-:Y:S05]  /*6ec0*/  @!P0 BRA `(.L_x_24) ;  /* 0xfffffffc00f08947 */ /* 0x004fea000383ffff */
[----:B------:R-:W-:Y:S05]  /*6ed0*/  BRA `(.L_x_101) ;  /* 0xffffffa800447947 */ /* 0x000fea000383ffff */
.L_x_27:
[----:B-1----:R-:W-:-:S07]  /*6ee0*/  MOV R0, UR33 ;  /* 0x0000002100007c02 */ /* 0x002fce0008000f00 */
.L_x_102:
[----:B-1----:R1:W2:Y:S02]  /*6ef0*/  SYNCS.PHASECHK.TRANS64.TRYWAIT P0, [R0+URZ+0x18], R3 ;  /* 0x00001803000075a7 */ /* 0x0022a400080011ff */
[----:B--2---:R-:W-:Y:S05]  /*6f00*/  @!P0 NANOSLEEP.SYNCS 0x989680 ;  /* 0x009896800000895d */ /* 0x004fea0003900000 */
[----:B------:R-:W2:Y:S02]  /*6f10*/  @!P0 SYNCS.PHASECHK.TRANS64 P0, [R0+URZ+0x18], R3 ;  /* 0x00001803000085a7 */ /* 0x000ea400080010ff */
[----:B--2---:R-:W-:Y:S05]  /*6f20*/  @!P0 BRA `(.L_x_102) ;  /* 0xfffffffc00f08947 */ /* 0x004fea000383ffff */
[----:B------:R-:W-:Y:S05]  /*6f30*/  BRA `(.L_x_26) ;  /* 0xffffffa800847947 */ /* 0x000fea000383ffff */
.L_x_34:
[----:B-1----:R-:W-:-:S07]  /*6f40*/  MOV R0, UR17 ;  /* 0x0000001100007c02 */ /* 0x002fce0008000f00 */
.L_x_103:
[----:B-1----:R1:W2:Y:S02]  /*6f50*/  SYNCS.PHASECHK.TRANS64.TRYWAIT P0, [R0+URZ+0x18], R3 ;  /* 0x00001803000075a7 */ /* 0x0022a400080011ff */
[----:B--2---:R-:W-:Y:S05]  /*6f60*/  @!P0 NANOSLEEP.SYNCS 0x989680 ;  /* 0x009896800000895d */ /* 0x004fea0003900000 */
[----:B------:R-:W2:Y:S02]  /*6f70*/  @!P0 SYNCS.PHASECHK.TRANS64 P0, [R0+URZ+0x18], R3 ;  /* 0x00001803000085a7 */ /* 0x000ea400080010ff */
[----:B--2---:R-:W-:Y:S05]  /*6f80*/  @!P0 BRA `(.L_x_103) ;  /* 0xfffffffc00f08947 */ /* 0x004fea000383ffff */
[----:B------:R-:W-:Y:S05]  /*6f90*/  BRA `(.L_x_33) ;  /* 0xffffffac00407947 */ /* 0x000fea000383ffff */
.L_x_39:
[----:B-1----:R1:W2:Y:S02]  /*6fa0*/  SYNCS.PHASECHK.TRANS64.TRYWAIT P0, [R3+URZ+0x50], R0 ;  /* 0x00005000030075a7 */ /* 0x0022a400080011ff */
[----:B--2---:R-:W-:Y:S05]  /*6fb0*/  @!P0 NANOSLEEP.SYNCS 0x989680 ;  /* 0x009896800000895d */ /* 0x004fea0003900000 */
[----:B------:R-:W2:Y:S02]  /*6fc0*/  @!P0 SYNCS.PHASECHK.TRANS64 P0, [R3+URZ+0x50], R0 ;  /* 0x00005000030085a7 */ /* 0x000ea400080010ff */
[----:B--2---:R-:W-:Y:S05]  /*6fd0*/  @!P0 BRA `(.L_x_39) ;  /* 0xfffffffc00f08947 */ /* 0x004fea000383ffff */
[----:B------:R-:W-:Y:S05]  /*6fe0*/  BRA `(.L_x_104) ;  /* 0xffffffac00e07947 */ /* 0x000fea000383ffff */
.L_x_43:
[----:B------:R-:W-:-:S07]  /*6ff0*/  MOV R0, UR4 ;  /* 0x0000000400007c02 */ /* 0x000fce0008000f00 */
.L_x_105:
[----:B-1----:R1:W2:Y:S02]  /*7000*/  SYNCS.PHASECHK.TRANS64.TRYWAIT P0, [R0+URZ], R2 ;  /* 0x00000002000075a7 */ /* 0x0022a400080011ff */
[----:B--2---:R-:W-:Y:S05]  /*7010*/  @!P0 NANOSLEEP.SYNCS 0x989680 ;  /* 0x009896800000895d */ /* 0x004fea0003900000 */
[----:B------:R-:W2:Y:S02]  /*7020*/  @!P0 SYNCS.PHASECHK.TRANS64 P0, [R0+URZ], R2 ;  /* 0x00000002000085a7 */ /* 0x000ea400080010ff */
[----:B--2---:R-:W-:Y:S05]  /*7030*/  @!P0 BRA `(.L_x_105) ;  /* 0xfffffffc00f08947 */ /* 0x004fea000383ffff */
[----:B------:R-:W-:Y:S05]  /*7040*/  BRA `(.L_x_106) ;  /* 0xffffffb400847947 */ /* 0x000fea000383ffff */
.L_x_44:
[----:B------:R-:W-:-:S07]  /*7050*/  MOV R0, UR5 ;  /* 0x0000000500007c02 */ /* 0x000fce0008000f00 */
.L_x_107:
[----:B-1----:R1:W2:Y:S02]  /*7060*/  SYNCS.PHASECHK.TRANS64.TRYWAIT P0, [R0+URZ], R2 ;  /* 0x00000002000075a7 */ /* 0x0022a400080011ff */
[----:B--2---:R-:W-:Y:S05]  /*7070*/  @!P0 NANOSLEEP.SYNCS 0x989680 ;  /* 0x009896800000895d */ /* 0x004fea0003900000 */
[----:B------:R-:W2:Y:S02]  /*7080*/  @!P0 SYNCS.PHASECHK.TRANS64 P0, [R0+URZ], R2 ;  /* 0x00000002000085a7 */ /* 0x000ea400080010ff */
[----:B--2---:R-:W-:Y:S05]  /*7090*/  @!P0 BRA `(.L_x_107) ;  /* 0xfffffffc00f08947 */ /* 0x004fea000383ffff */
[----:B------:R-:W-:Y:S05]  /*70a0*/  BRA `(.L_x_108) ;  /* 0xffffffb400907947 */ /* 0x000fea000383ffff */
.L_x_47:
[----:B-1----:R1:W2:Y:S02]  /*70b0*/  SYNCS.PHASECHK.TRANS64.TRYWAIT P0, [R2+URZ+0xb0], R4 ;  /* 0x0000b004020075a7 */ /* 0x0022a400080011ff */
[----:B--2---:R-:W-:Y:S05]  /*70c0*/  @!P0 NANOSLEEP.SYNCS 0x989680 ;  /* 0x009896800000895d */ /* 0x004fea0003900000 */
[----:B------:R-:W2:Y:S02]  /*70d0*/  @!P0 SYNCS.PHASECHK.TRANS64 P0, [R2+URZ+0xb0], R4 ;  /* 0x0000b004020085a7 */ /* 0x000ea400080010ff */
[----:B--2---:R-:W-:Y:S05]  /*70e0*/  @!P0 BRA `(.L_x_47) ;  /* 0xfffffffc00f08947 */ /* 0x004fea000383ffff */
[----:B------:R-:W-:Y:S05]  /*70f0*/  BRA `(.L_x_109) ;  /* 0xffffffb400ec7947 */ /* 0x000fea000383ffff */
.L_x_48:
[----:B------:R-:W-:-:S07]  /*7100*/  MOV R2, UR4 ;  /* 0x0000000400027c02 */ /* 0x000fce0008000f00 */
.L_x_110:
[----:B-1----:R1:W2:Y:S02]  /*7110*/  SYNCS.PHASECHK.TRANS64.TRYWAIT P0, [R2+URZ+0x60], R5 ;  /* 0x00006005020075a7 */ /* 0x0022a400080011ff */
[----:B--2---:R-:W-:Y:S05]  /*7120*/  @!P0 NANOSLEEP.SYNCS 0x989680 ;  /* 0x009896800000895d */ /* 0x004fea0003900000 */
[----:B------:R-:W2:Y:S02]  /*7130*/  @!P0 SYNCS.PHASECHK.TRANS64 P0, [R2+URZ+0x60], R5 ;  /* 0x00006005020085a7 */ /* 0x000ea400080010ff */
[----:B--2---:R-:W-:Y:S05]  /*7140*/  @!P0 BRA `(.L_x_110) ;  /* 0xfffffffc00f08947 */ /* 0x004fea000383ffff */
[----:B------:R-:W-:Y:S05]  /*7150*/  BRA `(.L_x_111) ;  /* 0xffffffb400fc7947 */ /* 0x000fea000383ffff */
.L_x_49:
[----:B-1----:R1:W2:Y:S02]  /*7160*/  SYNCS.PHASECHK.TRANS64.TRYWAIT P1, [R2+URZ+0x50], R4 ;  /* 0x00005004020075a7 */ /* 0x0022a400080211ff */
[----:B--2---:R-:W-:Y:S05]  /*7170*/  @!P1 NANOSLEEP.SYNCS 0x989680 ;  /* 0x009896800000995d */ /* 0x004fea0003900000 */
[----:B------:R-:W2:Y:S02]  /*7180*/  @!P1 SYNCS.PHASECHK.TRANS64 P1, [R2+URZ+0x50], R4 ;  /* 0x00005004020095a7 */ /* 0x000ea400080210ff */
[----:B--2---:R-:W-:Y:S05]  /*7190*/  @!P1 BRA `(.L_x_49) ;  /* 0xfffffffc00f09947 */ /* 0x004fea000383ffff */
[----:B------:R-:W-:Y:S05]  /*71a0*/  BRA `(.L_x_112) ;  /* 0xffffffb8002c7947 */ /* 0x000fea000383ffff */
.L_x_52:
[----:B------:R-:W-:-:S07]  /*71b0*/  MOV R0, UR4 ;  /* 0x0000000400007c02 */ /* 0x000fce0008000f00 */
.L_x_113:
[----:B-1----:R1:W2:Y:S02]  /*71c0*/  SYNCS.PHASECHK.TRANS64.TRYWAIT P0, [R0+URZ+0x60], R2 ;  /* 0x00006002000075a7 */ /* 0x0022a400080011ff */
[----:B--2---:R-:W-:Y:S05]  /*71d0*/  @!P0 NANOSLEEP.SYNCS 0x989680 ;  /* 0x009896800000895d */ /* 0x004fea0003900000 */
[----:B------:R-:W2:Y:S02]  /*71e0*/  @!P0 SYNCS.PHASECHK.TRANS64 P0, [R0+URZ+0x60], R2 ;  /* 0x00006002000085a7 */ /* 0x000ea400080010ff */
[----:B--2---:R-:W-:Y:S05]  /*71f0*/  @!P0 BRA `(.L_x_113) ;  /* 0xfffffffc00f08947 */ /* 0x004fea000383ffff */
[----:B------:R-:W-:Y:S05]  /*7200*/  BRA `(.L_x_51) ;  /* 0xffffffb800807947 */ /* 0x000fea000383ffff */
.L_x_59:
[----:B-1----:R1:W2:Y:S02]  /*7210*/  SYNCS.PHASECHK.TRANS64.TRYWAIT P1, [R0+URZ+0x50], R2 ;  /* 0x00005002000075a7 */ /* 0x0022a400080211ff */
[----:B--2---:R-:W-:Y:S05]  /*7220*/  @!P1 NANOSLEEP.SYNCS 0x989680 ;  /* 0x009896800000995d */ /* 0x004fea0003900000 */
[----:B------:R-:W2:Y:S02]  /*7230*/  @!P1 SYNCS.PHASECHK.TRANS64 P1, [R0+URZ+0x50], R2 ;  /* 0x00005002000095a7 */ /* 0x000ea400080210ff */
[----:B--2---:R-:W-:Y:S05]  /*7240*/  @!P1 BRA `(.L_x_59) ;  /* 0xfffffffc00f09947 */ /* 0x004fea000383ffff */
[----:B------:R-:W-:Y:S05]  /*7250*/  BRA `(.L_x_114) ;  /* 0xffffffbc00f47947 */ /* 0x000fea000383ffff */
.L_x_60:
[----:B------:R-:W-:-:S07]  /*7260*/  MOV R2, UR30 ;  /* 0x0000001e00027c02 */ /* 0x000fce0008000f00 */
.L_x_115:
[----:B-1----:R1:W2:Y:S02]  /*7270*/  SYNCS.PHASECHK.TRANS64.TRYWAIT P0, [R2+URZ+0x90], R0 ;  /* 0x00009000020075a7 */ /* 0x0022a400080011ff */
[----:B--2---:R-:W-:Y:S05]  /*7280*/  @!P0 NANOSLEEP.SYNCS 0x989680 ;  /* 0x009896800000895d */ /* 0x004fea0003900000 */
[----:B------:R-:W2:Y:S02]  /*7290*/  @!P0 SYNCS.PHASECHK.TRANS64 P0, [R2+URZ+0x90], R0 ;  /* 0x00009000020085a7 */ /* 0x000ea400080010ff */
[----:B--2---:R-:W-:Y:S05]  /*72a0*/  @!P0 BRA `(.L_x_115) ;  /* 0xfffffffc00f08947 */ /* 0x004fea000383ffff */
[----:B------:R-:W-:Y:S05]  /*72b0*/  BRA `(.L_x_116) ;  /* 0xffffffc0002c7947 */ /* 0x000fea000383ffff */
.L_x_63:
[----:B------:R-:W-:Y:S07]  /*72c0*/  MOV R0, UR5 ;  /* 0x0000000500007c02 */ /* 0x000fee0008000f00 */
.L_x_117:
[----:B-1----:R1:W2:Y:S02]  /*72d0*/  SYNCS.PHASECHK.TRANS64.TRYWAIT P0, [R0+URZ], R2 ;  /* 0x00000002000075a7 */ /* 0x0022a400080011ff */
[----:B--2---:R-:W-:Y:S05]  /*72e0*/  @!P0 NANOSLEEP.SYNCS 0x989680 ;  /* 0x009896800000895d */ /* 0x004fea0003900000 */
[----:B------:R-:W2:Y:S02]  /*72f0*/  @!P0 SYNCS.PHASECHK.TRANS64 P0, [R0+URZ], R2 ;  /* 0x00000002000085a7 */ /* 0x000ea400080010ff */
[----:B--2---:R-:W-:Y:S05]  /*7300*/  @!P0 BRA `(.L_x_117) ;  /* 0xfffffffc00f08947 */ /* 0x004fea000383ffff */
[----:B------:R-:W-:Y:S05]  /*7310*/  BRA `(.L_x_62) ;  /* 0xffffffc000487947 */ /* 0x000fea000383ffff */
.L_x_66:
[----:B------:R-:W-:-:S07]  /*7320*/  MOV R0, UR4 ;  /* 0x0000000400007c02 */ /* 0x000fce0008000f00 */
.L_x_118:
[----:B--2---:R2:W4:Y:S02]  /*7330*/  SYNCS.PHASECHK.TRANS64.TRYWAIT P0, [R0+URZ], R2 ;  /* 0x00000002000075a7 */ /* 0x00452400080011ff */
[----:B----4-:R-:W-:Y:S05]  /*7340*/  @!P0 NANOSLEEP.SYNCS 0x989680 ;  /* 0x009896800000895d */ /* 0x010fea0003900000 */
[----:B------:R-:W4:Y:S02]  /*7350*/  @!P0 SYNCS.PHASECHK.TRANS64 P0, [R0+URZ], R2 ;  /* 0x00000002000085a7 */ /* 0x000f2400080010ff */
[----:B----4-:R-:W-:Y:S05]  /*7360*/  @!P0 BRA `(.L_x_118) ;  /* 0xfffffffc00f08947 */ /* 0x010fea000383ffff */
[----:B------:R-:W-:Y:S05]  /*7370*/  BRA `(.L_x_119) ;  /* 0xffffffc400247947 */ /* 0x000fea000383ffff */
.L_x_67:
[----:B------:R-:W-:-:S07]  /*7380*/  MOV R0, UR5 ;  /* 0x0000000500007c02 */ /* 0x000fce0008000f00 */
.L_x_120:
[----:B-1----:R1:W2:Y:S02]  /*7390*/  SYNCS.PHASECHK.TRANS64.TRYWAIT P0, [R0+URZ], R3 ;  /* 0x00000003000075a7 */ /* 0x0022a400080011ff */
[----:B--2---:R-:W-:Y:S05]  /*73a0*/  @!P0 NANOSLEEP.SYNCS 0x989680 ;  /* 0x009896800000895d */ /* 0x004fea0003900000 */
[----:B------:R-:W2:Y:S02]  /*73b0*/  @!P0 SYNCS.PHASECHK.TRANS64 P0, [R0+URZ], R3 ;  /* 0x00000003000085a7 */ /* 0x000ea400080010ff */
[----:B--2---:R-:W-:Y:S05]  /*73c0*/  @!P0 BRA `(.L_x_120) ;  /* 0xfffffffc00f08947 */ /* 0x004fea000383ffff */
[----:B------:R-:W-:Y:S05]  /*73d0*/  BRA `(.L_x_121) ;  /* 0xffffffc400307947 */ /* 0x000fea000383ffff */
.L_x_68:
[----:B------:R-:W-:-:S07]  /*73e0*/  MOV R0, UR5 ;  /* 0x0000000500007c02 */ /* 0x000fce0008000f00 */
.L_x_122:
[----:B-1----:R1:W2:Y:S02]  /*73f0*/  SYNCS.PHASECHK.TRANS64.TRYWAIT P0, [R0+URZ], R3 ;  /* 0x00000003000075a7 */ /* 0x0022a400080011ff */
[----:B--2---:R-:W-:Y:S05]  /*7400*/  @!P0 NANOSLEEP.SYNCS 0x989680 ;  /* 0x009896800000895d */ /* 0x004fea0003900000 */
[----:B------:R-:W2:Y:S02]  /*7410*/  @!P0 SYNCS.PHASECHK.TRANS64 P0, [R0+URZ], R3 ;  /* 0x00000003000085a7 */ /* 0x000ea400080010ff */
[----:B--2---:R-:W-:Y:S05]  /*7420*/  @!P0 BRA `(.L_x_122) ;  /* 0xfffffffc00f08947 */ /* 0x004fea000383ffff */
[----:B------:R-:W-:Y:S05]  /*7430*/  BRA `(.L_x_123) ;  /* 0xffffffc4003c7947 */ /* 0x000fea000383ffff */
.L_x_69:
[----:B-1----:R-:W-:-:S07]  /*7440*/  MOV R0, UR4 ;  /* 0x0000000400007c02 */ /* 0x002fce0008000f00 */
.L_x_124:
[----:B-1----:R1:W2:Y:S02]  /*7450*/  SYNCS.PHASECHK.TRANS64.TRYWAIT P0, [R0+URZ], R2 ;  /* 0x00000002000075a7 */ /* 0x0022a400080011ff */
[----:B--2---:R-:W-:Y:S05]  /*7460*/  @!P0 NANOSLEEP.SYNCS 0x989680 ;  /* 0x009896800000895d */ /* 0x004fea0003900000 */
[----:B------:R-:W2:Y:S02]  /*7470*/  @!P0 SYNCS.PHASECHK.TRANS64 P0, [R0+URZ], R2 ;  /* 0x00000002000085a7 */ /* 0x000ea400080010ff */
[----:B--2---:R-:W-:Y:S05]  /*7480*/  @!P0 BRA `(.L_x_124) ;  /* 0xfffffffc00f08947 */ /* 0x004fea000383ffff */
[----:B------:R-:W-:Y:S05]  /*7490*/  BRA `(.L_x_125) ;  /* 0xffffffc400487947 */ /* 0x000fea000383ffff */
.L_x_74:
[----:B--2---:R2:W3:Y:S02]  /*74a0*/  SYNCS.PHASECHK.TRANS64.TRYWAIT P0, [R7+URZ+0x50], R0 ;  /* 0x00005000070075a7 */ /* 0x0044e400080011ff */
[----:B---3--:R-:W-:Y:S05]  /*74b0*/  @!P0 NANOSLEEP.SYNCS 0x989680 ;  /* 0x009896800000895d */ /* 0x008fea0003900000 */
[----:B------:R-:W3:Y:S02]  /*74c0*/  @!P0 SYNCS.PHASECHK.TRANS64 P0, [R7+URZ+0x50], R0 ;  /* 0x00005000070085a7 */ /* 0x000ee400080010ff */
[----:B---3--:R-:W-:Y:S05]  /*74d0*/  @!P0 BRA `(.L_x_74) ;  /* 0xfffffffc00f08947 */ /* 0x008fea000383ffff */
[----:B------:R-:W-:Y:S05]  /*74e0*/  BRA `(.L_x_126) ;  /* 0xffffffc8005c7947 */ /* 0x000fea000383ffff */
.L_x_77:
[----:B-1----:R-:W-:Y:S07]  /*74f0*/  MOV R0, UR17 ;  /* 0x0000001100007c02 */ /* 0x002fee0008000f00 */
.L_x_127:
[----:B-1----:R1:W2:Y:S02]  /*7500*/  SYNCS.PHASECHK.TRANS64.TRYWAIT P2, [R0+URZ+0x48], R7 ;  /* 0x00004807000075a7 */ /* 0x0022a400080411ff */
[----:B--2---:R-:W-:Y:S05]  /*7510*/  @!P2 NANOSLEEP.SYNCS 0x989680 ;  /* 0x009896800000a95d */ /* 0x004fea0003900000 */
[----:B------:R-:W2:Y:S02]  /*7520*/  @!P2 SYNCS.PHASECHK.TRANS64 P2, [R0+URZ+0x48], R7 ;  /* 0x000048070000a5a7 */ /* 0x000ea400080410ff */
[----:B--2---:R-:W-:Y:S05]  /*7530*/  @!P2 BRA `(.L_x_127) ;  /* 0xfffffffc00f0a947 */ /* 0x004fea000383ffff */
[----:B------:R-:W-:Y:S05]  /*7540*/  BRA `(.L_x_76) ;  /* 0xffffffcc00bc7947 */ /* 0x000fea000383ffff */
.L_x_80:
[----:B-1----:R-:W-:Y:S07]  /*7550*/  MOV R0, UR17 ;  /* 0x0000001100007c02 */ /* 0x002fee0008000f00 */
.L_x_128:
[----:B-1----:R1:W2:Y:S02]  /*7560*/  SYNCS.PHASECHK.TRANS64.TRYWAIT P0, [R0+URZ+0x38], R6 ;  /* 0x00003806000075a7 */ /* 0x0022a400080011ff */
[----:B--2---:R-:W-:Y:S05]  /*7570*/  @!P0 NANOSLEEP.SYNCS 0x989680 ;  /* 0x009896800000895d */ /* 0x004fea0003900000 */
[----:B------:R-:W2:Y:S02]  /*7580*/  @!P0 SYNCS.PHASECHK.TRANS64 P0, [R0+URZ+0x38], R6 ;  /* 0x00003806000085a7 */ /* 0x000ea400080010ff */
[----:B--2---:R-:W-:Y:S05]  /*7590*/  @!P0 BRA `(.L_x_128) ;  /* 0xfffffffc00f08947 */ /* 0x004fea000383ffff */
[----:B------:R-:W-:Y:S05]  /*75a0*/  BRA `(.L_x_129) ;  /* 0xffffffd0000c7947 */ /* 0x000fea000383ffff */
.L_x_83:
[----:B---3--:R3:W4:Y:S02]  /*75b0*/  SYNCS.PHASECHK.TRANS64.TRYWAIT P0, [R3+URZ+0x50], R0 ;  /* 0x00005000030075a7 */ /* 0x00872400080011ff */
[----:B----4-:R-:W-:Y:S05]  /*75c0*/  @!P0 NANOSLEEP.SYNCS 0x989680 ;  /* 0x009896800000895d */ /* 0x010fea0003900000 */
[----:B------:R-:W4:Y:S02]  /*75d0*/  @!P0 SYNCS.PHASECHK.TRANS64 P0, [R3+URZ+0x50], R0 ;  /* 0x00005000030085a7 */ /* 0x000f2400080010ff */
[----:B----4-:R-:W-:Y:S05]  /*75e0*/  @!P0 BRA `(.L_x_83) ;  /* 0xfffffffc00f08947 */ /* 0x010fea000383ffff */
[----:B------:R-:W-:Y:S05]  /*75f0*/  BRA `(.L_x_130) ;  /* 0xffffffd4004c7947 */ /* 0x000fea000383ffff */
.L_x_94:
[----:B-1----:R-:W-:Y:S04]  /*7600*/  MOV R0, UR44 ;  /* 0x0000002c00007c02 */ /* 0x002fe80008000f00 */
[----:B------:R1:W2:Y:S03]  /*7610*/  SYNCS.PHASECHK.TRANS64.TRYWAIT P1, [R0+URZ+0x30], R3 ;  /* 0x00003003000075a7 */ /* 0x0002a600080211ff */
[----:B--2---:R-:W-:Y:S05]  /*7620*/  @!P1 NANOSLEEP.SYNCS 0x989680 ;  /* 0x009896800000995d */ /* 0x004fea0003900000 */
[----:B------:R-:W2:Y:S02]  /*7630*/  @!P1 SYNCS.PHASECHK.TRANS64 P1, [R0+URZ+0x30], R3 ;  /* 0x00003003000095a7 */ /* 0x000ea400080210ff */
[----:B--2---:R-:W-:Y:S05]  /*7640*/  @!P1 BRA `(.L_x_94) ;  /* 0xfffffffc00ec9947 */ /* 0x004fea000383ffff */
[----:B------:R-:W-:Y:S05]  /*7650*/  BRA `(.L_x_93) ;  /* 0xffffffe000a47947 */ /* 0x000fea000383ffff */
.L_x_96:
[----:B------:R1:W1:Y:S02]  /*7660*/  SYNCS.PHASECHK.TRANS64.TRYWAIT P1, [R22+URZ+0x70], R4 ;  /* 0x00007004160075a7 */ /* 0x00026400080211ff */
[----:B-1----:R-:W-:Y:S05]  /*7670*/  @!P1 NANOSLEEP.SYNCS 0x989680 ;  /* 0x009896800000995d */ /* 0x002fea0003900000 */
[----:B------:R-:W1:Y:S02]  /*7680*/  @!P1 SYNCS.PHASECHK.TRANS64 P1, [R22+URZ+0x70], R4 ;  /* 0x00007004160095a7 */ /* 0x000e6400080210ff */
[----:B-1----:R-:W-:Y:S05]  /*7690*/  @!P1 BRA `(.L_x_96) ;  /* 0xfffffffc00f09947 */ /* 0x002fea000383ffff */
[----:B------:R-:W-:Y:S05]  /*76a0*/  BRA `(.L_x_95) ;  /* 0xffffffe000e87947 */ /* 0x000fea000383ffff */
        .weak           $__internal_0_$__cuda_sm10x_tcgen05_guardrail_trap_col_being_dealloced_not_returned_by_alloc
        .type           $__internal_0_$__cuda_sm10x_tcgen05_guardrail_trap_col_being_dealloced_not_returned_by_alloc,@function
        .size           $__internal_0_$__cuda_sm10x_tcgen05_guardrail_trap_col_being_dealloced_not_returned_by_alloc,($__internal_1_$__cuda_sm10x_tcgen05_guardrail_trap_phase_invalid_during_alloc - $__internal_0_$__cuda_sm10x_tcgen05_guardrail_trap_col_being_dealloced_not_returned_by_alloc)
$__internal_0_$__cuda_sm10x_tcgen05_guardrail_trap_col_being_dealloced_not_returned_by_alloc:
[----:B------:R-:W-:Y:S05]  /*76b0*/  BPT.TRAP 0x1 ;  /* 0x000000040000795c */ /* 0x000fea0000300000 */
[----:B------:R-:W-:-:S04]  /*76c0*/  HFMA2 R3, -RZ, RZ, 0, 0 ;  /* 0x00000000ff037431 */ /* 0x000fc800000001ff */
[----:B------:R-:W-:Y:S05]  /*76d0*/  RET.REL.NODEC R2 `(_ZN7cutlass13device_kernelINS_4gemm6kernel13GemmUniversalIN4cute5tupleIJiiiiEEENS1_10collective13CollectiveMmaINS1_35MainloopSm100TmaUmmaWarpSpecializedILi3ELi2ELi4ENS5_IJNS4_1CILi1EEENSA_ILi2EEESB_EEEEENS5_IJNSA_ILi128EEENSA_ILi64EEESF_EEENS_12float_e4m3_tENS5_IJlSB_lEEESI_SJ_NS4_8TiledMMAINS4_8MMA_AtomIJNS4_10MMA_TraitsINS4_19SM100_MMA_F8F6F4_SSEJSI_SI_fSF_SG_NS4_17integral_constantINS4_4UMMA5MajorELSQ_0EEESR_NSO_INSP_7ScaleInELSS_0EEEST_EEEEEENS4_6LayoutINS5_IJSB_SB_SB_EEENS5_IJNSA_ILi0EEESY_SY_EEEEENS5_IJNS4_10UnderscoreES11_S11_EEEEENS4_23SM90_TMA_LOAD_MULTICASTENS4_14ComposedLayoutINS4_7SwizzleILi3ELi4ELi3EEENS4_18smem_ptr_flag_bitsILi8EEENSW_INS5_IJNSA_ILi8EEESF_EEENS5_IJSF_SB_EEEEEEEvNS4_8identityENS4_13SM90_TMA_LOADES1E_vS1F_EENS_8epilogue10collective18CollectiveEpilogueINS1I_23Sm100TmaWarpSpecializedILi1ELi1ELi64ELb0ELb0EEEJSH_NS5_IJNSW_ISF_SB_EENSW_ISG_SB_EEEEESI_SJ_SI_SJ_NS1I_6fusion15FusionCallbacksIS1M_NS1Q_17LinearCombinationISI_fSI_fLNS_15FloatRoundStyleE2EEESH_S1P_JEEENS4_5SM1004TMEM4LOAD26SM100_TMEM_LOAD_32dp32b64xES1G_NS15_INS16_ILi2ELi4ELi3EEES19_NSW_INS5_IJS1A_SG_EEENS5_IJSG_SB_EEEEEEENS4_39AutoVectorizingCopyWithAssumedAlignmentILi128EEENS4_14SM90_TMA_STOREES24_S26_S26_EEEvvEEEEvNT_6ParamsE) ;  /* 0xffffff8802487950 */ /* 0x000fea0003c3ffff */
        .weak           $__internal_1_$__cuda_sm10x_tcgen05_guardrail_trap_phase_invalid_during_alloc
        .type           $__internal_1_$__cuda_sm10x_tcgen05_guardrail_trap_phase_invalid_during_alloc,@function
        .size           $__internal_1_$__cuda_sm10x_tcgen05_guardrail_trap_phase_invalid_during_alloc,($__internal_2_$__cuda_sm10x_tcgen05_guardrail_trap_unallocated_columns_being_dealloced - $__internal_1_$__cuda_sm10x_tcgen05_guardrail_trap_phase_invalid_during_alloc)
$__internal_1_$__cuda_sm10x_tcgen05_guardrail_trap_phase_invalid_during_alloc:
[----:B------:R-:W-:Y:S05]  /*76e0*/  BPT.TRAP 0x1 ;  /* 0x000000040000795c */ /* 0x000fea0000300000 */
[----:B------:R-:W-:-:S04]  /*76f0*/  MOV R5, 0x0 ;  /* 0x0000000000057802 */ /* 0x000fc80000000f00 */
[----:B------:R-:W-:Y:S05]  /*7700*/  RET.REL.NODEC R4 `(_ZN7cutlass13device_kernelINS_4gemm6kernel13GemmUniversalIN4cute5tupleIJiiiiEEENS1_10collective13CollectiveMmaINS1_35MainloopSm100TmaUmmaWarpSpecializedILi3ELi2ELi4ENS5_IJNS4_1CILi1EEENSA_ILi2EEESB_EEEEENS5_IJNSA_ILi128EEENSA_ILi64EEESF_EEENS_12float_e4m3_tENS5_IJlSB_lEEESI_SJ_NS4_8TiledMMAINS4_8MMA_AtomIJNS4_10MMA_TraitsINS4_19SM100_MMA_F8F6F4_SSEJSI_SI_fSF_SG_NS4_17integral_constantINS4_4UMMA5MajorELSQ_0EEESR_NSO_INSP_7ScaleInELSS_0EEEST_EEEEEENS4_6LayoutINS5_IJSB_SB_SB_EEENS5_IJNSA_ILi0EEESY_SY_EEEEENS5_IJNS4_10UnderscoreES11_S11_EEEEENS4_23SM90_TMA_LOAD_MULTICASTENS4_14ComposedLayoutINS4_7SwizzleILi3ELi4ELi3EEENS4_18smem_ptr_flag_bitsILi8EEENSW_INS5_IJNSA_ILi8EEESF_EEENS5_IJSF_SB_EEEEEEEvNS4_8identityENS4_13SM90_TMA_LOADES1E_vS1F_EENS_8epilogue10collective18CollectiveEpilogueINS1I_23Sm100TmaWarpSpecializedILi1ELi1ELi64ELb0ELb0EEEJSH_NS5_IJNSW_ISF_SB_EENSW_ISG_SB_EEEEESI_SJ_SI_SJ_NS1I_6fusion15FusionCallbacksIS1M_NS1Q_17LinearCombinationISI_fSI_fLNS_15FloatRoundStyleE2EEESH_S1P_JEEENS4_5SM1004TMEM4LOAD26SM100_TMEM_LOAD_32dp32b64xES1G_NS15_INS16_ILi2ELi4ELi3EEES19_NSW_INS5_IJS1A_SG_EEENS5_IJSG_SB_EEEEEEENS4_39AutoVectorizingCopyWithAssumedAlignmentILi128EEENS4_14SM90_TMA_STOREES24_S26_S26_EEEvvEEEEvNT_6ParamsE) ;  /* 0xffffff88043c7950 */ /* 0x000fea0003c3ffff */
        .weak           $__internal_2_$__cuda_sm10x_tcgen05_guardrail_trap_unallocated_columns_being_dealloced
        .type           $__internal_2_$__cuda_sm10x_tcgen05_guardrail_trap_unallocated_columns_being_dealloced,@function
        .size           $__internal_2_$__cuda_sm10x_tcgen05_guardrail_trap_unallocated_columns_being_dealloced,(.L_x_132 - $__internal_2_$__cuda_sm10x_tcgen05_guardrail_trap_unallocated_columns_being_dealloced)
$__internal_2_$__cuda_sm10x_tcgen05_guardrail_trap_unallocated_columns_being_dealloced:
[----:B------:R-:W-:Y:S05]  /*7710*/  BPT.TRAP 0x1 ;  /* 0x000000040000795c */ /* 0x000fea0000300000 */
[----:B------:R-:W-:-:S04]  /*7720*/  HFMA2 R3, -RZ, RZ, 0, 0 ;  /* 0x00000000ff037431 */ /* 0x000fc800000001ff */
[----:B------:R-:W-:Y:S05]  /*7730*/  RET.REL.NODEC R2 `(_ZN7cutlass13device_kernelINS_4gemm6kernel13GemmUniversalIN4cute5tupleIJiiiiEEENS1_10collective13CollectiveMmaINS1_35MainloopSm100TmaUmmaWarpSpecializedILi3ELi2ELi4ENS5_IJNS4_1CILi1EEENSA_ILi2EEESB_EEEEENS5_IJNSA_ILi128EEENSA_ILi64EEESF_EEENS_12float_e4m3_tENS5_IJlSB_lEEESI_SJ_NS4_8TiledMMAINS4_8MMA_AtomIJNS4_10MMA_TraitsINS4_19SM100_MMA_F8F6F4_SSEJSI_SI_fSF_SG_NS4_17integral_constantINS4_4UMMA5MajorELSQ_0EEESR_NSO_INSP_7ScaleInELSS_0EEEST_EEEEEENS4_6LayoutINS5_IJSB_SB_SB_EEENS5_IJNSA_ILi0EEESY_SY_EEEEENS5_IJNS4_10UnderscoreES11_S11_EEEEENS4_23SM90_TMA_LOAD_MULTICASTENS4_14ComposedLayoutINS4_7SwizzleILi3ELi4ELi3EEENS4_18smem_ptr_flag_bitsILi8EEENSW_INS5_IJNSA_ILi8EEESF_EEENS5_IJSF_SB_EEEEEEEvNS4_8identityENS4_13SM90_TMA_LOADES1E_vS1F_EENS_8epilogue10collective18CollectiveEpilogueINS1I_23Sm100TmaWarpSpecializedILi1ELi1ELi64ELb0ELb0EEEJSH_NS5_IJNSW_ISF_SB_EENSW_ISG_SB_EEEEESI_SJ_SI_SJ_NS1I_6fusion15FusionCallbacksIS1M_NS1Q_17LinearCombinationISI_fSI_fLNS_15FloatRoundStyleE2EEESH_S1P_JEEENS4_5SM1004TMEM4LOAD26SM100_TMEM_LOAD_32dp32b64xES1G_NS15_INS16_ILi2ELi4ELi3EEES19_NSW_INS5_IJS1A_SG_EEENS5_IJSG_SB_EEEEEEENS4_39AutoVectorizingCopyWithAssumedAlignmentILi128EEENS4_14SM90_TMA_STOREES24_S26_S26_EEEvvEEEEvNT_6ParamsE) ;  /* 0xffffff8802307950 */ /* 0x000fea0003c3ffff */
.L_x_131:
[----:B------:R-:W-:-:S00]  /*7740*/  BRA `(.L_x_131) ;  /* 0xfffffffc00fc7947 */ /* 0x000fc0000383ffff */
[----:B------:R-:W-:-:S00]  /*7750*/  NOP ;  /* 0x0000000000007918 */ /* 0x000fc00000000000 */
        /* <DEDUP_REMOVED lines=10> */
.L_x_132:


//--------------------- .nv.global.init           --------------------------
	.section	.nv.global.init,"aw",@progbits
.nv.global.init:
	.type		$str$27,@object
	.size		$str$27,($str$28 - $str$27)
$str$27:
        /*0000*/ 	.byte	0x28, 0x61, 0x64, 0x64, 0x72, 0x65, 0x73, 0x73, 0x20, 0x26, 0x20, 0x6d, 0x61, 0x73, 0x6b, 0x29
        /*0010*/ 	.byte	0x20, 0x3d, 0x3d, 0x20, 0x30, 0x00
	.type		$str$28,@object
	.size		$str$28,($str$26 - $str$28)
$str$28:
        /*0016*/ 	.byte	0x2f, 0x74, 0x6d, 0x70, 0x2f, 0x63, 0x75, 0x74, 0x6c, 0x61, 0x73, 0x73, 0x5f, 0x73, 0x77, 0x65
        /*0026*/ 	.byte	0x65, 0x70, 0x5f, 0x73, 0x72, 0x63, 0x2f, 0x69, 0x6e, 0x63, 0x6c, 0x75, 0x64, 0x65, 0x2f, 0x63
        /*0036*/ 	.byte	0x75, 0x74, 0x65, 0x2f, 0x70, 0x6f, 0x69, 0x6e, 0x74, 0x65, 0x72, 0x5f, 0x66, 0x6c, 0x61, 0x67
        /*0046*/ 	.byte	0x67, 0x65, 0x64, 0x2e, 0x68, 0x70, 0x70, 0x00
	.type		$str$26,@object
	.size		$str$26,($str$25 - $str$26)
$str$26:
        /*004e*/ 	.byte	0x2f, 0x74, 0x6d, 0x70, 0x2f, 0x63, 0x75, 0x74, 0x6c, 0x61, 0x73, 0x73, 0x5f, 0x73, 0x77, 0x65
        /*005e*/ 	.byte	0x65, 0x70, 0x5f, 0x73, 0x72, 0x63, 0x2f, 0x69, 0x6e, 0x63, 0x6c, 0x75, 0x64, 0x65, 0x2f, 0x63
        /*006e*/ 	.byte	0x75, 0x74, 0x65, 0x2f, 0x61, 0x74, 0x6f, 0x6d, 0x2f, 0x63, 0x6f, 0x70, 0x79, 0x5f, 0x74, 0x72
        /*007e*/ 	.byte	0x61, 0x69, 0x74, 0x73, 0x5f, 0x73, 0x6d, 0x31, 0x30, 0x30, 0x2e, 0x68, 0x70, 0x70, 0x00
	.type		$str$25,@object
	.size		$str$25,(__unnamed_1 - $str$25)
$str$25:
        /*008d*/ 	.byte	0x28, 0x28, 0x75, 0x69, 0x6e, 0x74, 0x33, 0x32, 0x5f, 0x74, 0x28, 0x74, 0x68, 0x72, 0x65, 0x61
        /*009d*/ 	.byte	0x64, 0x49, 0x64, 0x78, 0x2e, 0x78, 0x29, 0x20, 0x2f, 0x20, 0x33, 0x32, 0x29, 0x20, 0x25, 0x20
        /*00ad*/ 	.byte	0x34, 0x29, 0x20, 0x3d, 0x3d, 0x20, 0x28, 0x28, 0x28, 0x74, 0x6d, 0x65, 0x6d, 0x5f, 0x61, 0x64
        /*00bd*/ 	.byte	0x64, 0x72, 0x20, 0x3e, 0x3e, 0x20, 0x31, 0x36, 0x29, 0x20, 0x2f, 0x20, 0x33, 0x32, 0x29, 0x20
        /*00cd*/ 	.byte	0x25, 0x20, 0x34, 0x29, 0x00
	.type		__unnamed_1,@object
	.size		__unnamed_1,(__unnamed_2 - __unnamed_1)
__unnamed_1:
        /*00d2*/ 	.byte	0x61, 0x75, 0x74, 0x6f, 0x20, 0x63, 0x75, 0x74, 0x65, 0x3a, 0x3a, 0x61, 0x73, 0x5f, 0x70, 0x6f
        /* <DEDUP_REMOVED lines=24> */
        /*0262*/ 	.byte	0x43, 0x3c, 0x38, 0x31, 0x39, 0x32, 0x3e, 0x3e, 0x3e, 0x3e, 0x5d, 0x00
	.type		__unnamed_2,@object
	.size		__unnamed_2,(.L_2 - __unnamed_2)
__unnamed_2:
        /* <DEDUP_REMOVED lines=42> */
        /*050e*/ 	.byte	0x3e, 0x3e, 0x3e, 0x3e, 0x5d, 0x00
.L_2:


//--------------------- .nv.shared._ZN7cutlass13device_kernelINS_4gemm6kernel13GemmUniversalIN4cute5tupleIJiiiiEEENS1_10collective13CollectiveMmaINS1_35MainloopSm100TmaUmmaWarpSpecializedILi3ELi2ELi4ENS5_IJNS4_1CILi1EEENSA_ILi2EEESB_EEEEENS5_IJNSA_ILi128EEENSA_ILi64EEESF_EEENS_12float_e4m3_tENS5_IJlSB_lEEESI_SJ_NS4_8TiledMMAINS4_8MMA_AtomIJNS4_10MMA_TraitsINS4_19SM100_MMA_F8F6F4_SSEJSI_SI_fSF_SG_NS4_17integral_constantINS4_4UMMA5MajorELSQ_0EEESR_NSO_INSP_7ScaleInELSS_0EEEST_EEEEEENS4_6LayoutINS5_IJSB_SB_SB_EEENS5_IJNSA_ILi0EEESY_SY_EEEEENS5_IJNS4_10UnderscoreES11_S11_EEEEENS4_23SM90_TMA_LOAD_MULTICASTENS4_14ComposedLayoutINS4_7SwizzleILi3ELi4ELi3EEENS4_18smem_ptr_flag_bitsILi8EEENSW_INS5_IJNSA_ILi8EEESF_EEENS5_IJSF_SB_EEEEEEEvNS4_8identityENS4_13SM90_TMA_LOADES1E_vS1F_EENS_8epilogue10collective18CollectiveEpilogueINS1I_23Sm100TmaWarpSpecializedILi1ELi1ELi64ELb0ELb0EEEJSH_NS5_IJNSW_ISF_SB_EENSW_ISG_SB_EEEEESI_SJ_SI_SJ_NS1I_6fusion15FusionCallbacksIS1M_NS1Q_17LinearCombinationISI_fSI_fLNS_15FloatRoundStyleE2EEESH_S1P_JEEENS4_5SM1004TMEM4LOAD26SM100_TMEM_LOAD_32dp32b64xES1G_NS15_INS16_ILi2ELi4ELi3EEES19_NSW_INS5_IJS1A_SG_EEENS5_IJSG_SB_EEEEEEENS4_39AutoVectorizingCopyWithAssumedAlignmentILi128EEENS4_14SM90_TMA_STOREES24_S26_S26_EEEvvEEEEvNT_6ParamsE --------------------------
	.section	.nv.shared._ZN7cutlass13device_kernelINS_4gemm6kernel13GemmUniversalIN4cute5tupleIJiiiiEEENS1_10collective13CollectiveMmaINS1_35MainloopSm100TmaUmmaWarpSpecializedILi3ELi2ELi4ENS5_IJNS4_1CILi1EEENSA_ILi2EEESB_EEEEENS5_IJNSA_ILi128EEENSA_ILi64EEESF_EEENS_12float_e4m3_tENS5_IJlSB_lEEESI_SJ_NS4_8TiledMMAINS4_8MMA_AtomIJNS4_10MMA_TraitsINS4_19SM100_MMA_F8F6F4_SSEJSI_SI_fSF_SG_NS4_17integral_constantINS4_4UMMA5MajorELSQ_0EEESR_NSO_INSP_7ScaleInELSS_0EEEST_EEEEEENS4_6LayoutINS5_IJSB_SB_SB_EEENS5_IJNSA_ILi0EEESY_SY_EEEEENS5_IJNS4_10UnderscoreES11_S11_EEEEENS4_23SM90_TMA_LOAD_MULTICASTENS4_14ComposedLayoutINS4_7SwizzleILi3ELi4ELi3EEENS4_18smem_ptr_flag_bitsILi8EEENSW_INS5_IJNSA_ILi8EEESF_EEENS5_IJSF_SB_EEEEEEEvNS4_8identityENS4_13SM90_TMA_LOADES1E_vS1F_EENS_8epilogue10collective18CollectiveEpilogueINS1I_23Sm100TmaWarpSpecializedILi1ELi1ELi64ELb0ELb0EEEJSH_NS5_IJNSW_ISF_SB_EENSW_ISG_SB_EEEEESI_SJ_SI_SJ_NS1I_6fusion15FusionCallbacksIS1M_NS1Q_17LinearCombinationISI_fSI_fLNS_15FloatRoundStyleE2EEESH_S1P_JEEENS4_5SM1004TMEM4LOAD26SM100_TMEM_LOAD_32dp32b64xES1G_NS15_INS16_ILi2ELi4ELi3EEES19_NSW_INS5_IJS1A_SG_EEENS5_IJSG_SB_EEEEEEENS4_39AutoVectorizingCopyWithAssumedAlignmentILi128EEENS4_14SM90_TMA_STOREES24_S26_S26_EEEvvEEEEvNT_6ParamsE,"aw",@nobits
	.sectionflags	@""
	.align	16
	.zero		1024


//--------------------- .nv.shared.reserved.0     --------------------------
	.section	.nv.shared.reserved.0,"aw",@nobits
	.weak		__nv_reservedSMEM_offset_0_alias
	.size		__nv_reservedSMEM_offset_0_alias, 0, 64
	.other		__nv_reservedSMEM_offset_0_alias,@"STO_CUDA_RESERVED_SHARED STV_DEFAULT"
__nv_reservedSMEM_offset_0_alias:
	.zero		0
.nv.shared.reserved.0:
	.zero		64
	.weak		__nv_reservedSMEM_tcgen05_partition
	.type		__nv_reservedSMEM_tcgen05_partition,@object
	.size		__nv_reservedSMEM_tcgen05_partition,(.L_0 - __nv_reservedSMEM_tcgen05_partition)
__nv_reservedSMEM_tcgen05_partition:
	.zero		32
.L_0:


//--------------------- .nv.global                --------------------------
	.section	.nv.global,"aw",@nobits
.nv.global:
	.type		_ZN39_INTERNAL_4efa837c_4_k_cu_79f7fc1b_74554cute1_E,@object
	.size		_ZN39_INTERNAL_4efa837c_4_k_cu_79f7fc1b_74554cute1_E,(_ZN39_INTERNAL_4efa837c_4_k_cu_79f7fc1b_74554cuda3std3__45__cpo6cbeginE - _ZN39_INTERNAL_4efa837c_4_k_cu_79f7fc1b_74554cute1_E)
_ZN39_INTERNAL_4efa837c_4_k_cu_79f7fc1b_74554cute1_E:
	.zero		1
	.type		_ZN39_INTERNAL_4efa837c_4_k_cu_79f7fc1b_74554cuda3std3__45__cpo6cbeginE,@object
	.size		_ZN39_INTERNAL_4efa837c_4_k_cu_79f7fc1b_74554cuda3std3__45__cpo6cbeginE,(_ZN39_INTERNAL_4efa837c_4_k_cu_79f7fc1b_74554cuda3std3__48in_placeE - _ZN39_INTERNAL_4efa837c_4_k_cu_79f7fc1b_74554cuda3std3__45__cpo6cbeginE)
_ZN39_INTERNAL_4efa837c_4_k_cu_79f7fc1b_74554cuda3std3__45__cpo6cbeginE:
	.zero		1
	.type		_ZN39_INTERNAL_4efa837c_4_k_cu_79f7fc1b_74554cuda3std3__48in_placeE,@object
	.size		_ZN39_INTERNAL_4efa837c_4_k_cu_79f7fc1b_74554cuda3std3__48in_placeE,(_ZN39_INTERNAL_4efa837c_4_k_cu_79f7fc1b_74554cuda3std6ranges3__45__cpo9iter_moveE - _ZN39_INTERNAL_4efa837c_4_k_cu_79f7fc1b_74554cuda3std3__48in_placeE)
_ZN39_INTERNAL_4efa837c_4_k_cu_79f7fc1b_74554cuda3std3__48in_placeE:
	.zero		1
	.type		_ZN39_INTERNAL_4efa837c_4_k_cu_79f7fc1b_74554cuda3std6ranges3__45__cpo9iter_moveE,@object
	.size		_ZN39_INTERNAL_4efa837c_4_k_cu_79f7fc1b_74554cuda3std6ranges3__45__cpo9iter_moveE,(_ZN39_INTERNAL_4efa837c_4_k_cu_79f7fc1b_74554cuda3std3__45__cpo5beginE - _ZN39_INTERNAL_4efa837c_4_k_cu_79f7fc1b_74554cuda3std6ranges3__45__cpo9iter_moveE)
_ZN39_INTERNAL_4efa837c_4_k_cu_79f7fc1b_74554cuda3std6ranges3__45__cpo9iter_moveE:
	.zero		1
	.type		_ZN39_INTERNAL_4efa837c_4_k_cu_79f7fc1b_74554cuda3std3__45__cpo5beginE,@object
	.size		_ZN39_INTERNAL_4efa837c_4_k_cu_79f7fc1b_74554cuda3std3__45__cpo5beginE,(_ZN39_INTERNAL_4efa837c_4_k_cu_79f7fc1b_74554cuda3std3__441_GLOBAL__N__4efa837c_4_k_cu_79f7fc1b_74556ignoreE - _ZN39_INTERNAL_4efa837c_4_k_cu_79f7fc1b_74554cuda3std3__45__cpo5beginE)
_ZN39_INTERNAL_4efa837c_4_k_cu_79f7fc1b_74554cuda3std3__45__cpo5beginE:
	.zero		1
	.type		_ZN39_INTERNAL_4efa837c_4_k_cu_79f7fc1b_74554cuda3std3__441_GLOBAL__N__4efa837c_4_k_cu_79f7fc1b_74556ignoreE,@object
	.size		_ZN39_INTERNAL_4efa837c_4_k_cu_79f7fc1b_74554cuda3std3__441_GLOBAL__N__4efa837c_4_k_cu_79f7fc1b_74556ignoreE,(_ZN39_INTERNAL_4efa837c_4_k_cu_79f7fc1b_74554cute7productE - _ZN39_INTERNAL_4efa837c_4_k_cu_79f7fc1b_74554cuda3std3__441_GLOBAL__N__4efa837c_4_k_cu_79f7fc1b_74556ignoreE)
_ZN39_INTERNAL_4efa837c_4_k_cu_79f7fc1b_74554cuda3std3__441_GLOBAL__N__4efa837c_4_k_cu_79f7fc1b_74556ignoreE:
	.zero		1
	.type		_ZN39_INTERNAL_4efa837c_4_k_cu_79f7fc1b_74554cute7productE,@object
	.size		_ZN39_INTERNAL_4efa837c_4_k_cu_79f7fc1b_74554cute7productE,(_ZN39_INTERNAL_4efa837c_4_k_cu_79f7fc1b_74554cuda3std3__45__cpo3endE - _ZN39_INTERNAL_4efa837c_4_k_cu_79f7fc1b_74554cute7productE)
_ZN39_INTERNAL_4efa837c_4_k_cu_79f7fc1b_74554cute7productE:
	.zero		1
	.type		_ZN39_INTERNAL_4efa837c_4_k_cu_79f7fc1b_74554cuda3std3__45__cpo3endE,@object
	.size		_ZN39_INTERNAL_4efa837c_4_k_cu_79f7fc1b_74554cuda3std3__45__cpo3endE,(_ZN39_INTERNAL_4efa837c_4_k_cu_79f7fc1b_74554cuda3std3__419piecewise_constructE - _ZN39_INTERNAL_4efa837c_4_k_cu_79f7fc1b_74554cuda3std3__45__cpo3endE)
_ZN39_INTERNAL_4efa837c_4_k_cu_79f7fc1b_74554cuda3std3__45__cpo3endE:
	.zero		1
	.type		_ZN39_INTERNAL_4efa837c_4_k_cu_79f7fc1b_74554cuda3std3__419piecewise_constructE,@object
	.size		_ZN39_INTERNAL_4efa837c_4_k_cu_79f7fc1b_74554cuda3std3__419piecewise_constructE,(_ZN39_INTERNAL_4efa837c_4_k_cu_79f7fc1b_74554cuda3std3__45__cpo4cendE - _ZN39_INTERNAL_4efa837c_4_k_cu_79f7fc1b_74554cuda3std3__419piecewise_constructE)
_ZN39_INTERNAL_4efa837c_4_k_cu_79f7fc1b_74554cuda3std3__419piecewise_constructE:
	.zero		1
	.type		_ZN39_INTERNAL_4efa837c_4_k_cu_79f7fc1b_74554cuda3std3__45__cpo4cendE,@object
	.size		_ZN39_INTERNAL_4efa837c_4_k_cu_79f7fc1b_74554cuda3std3__45__cpo4cendE,(_ZN39_INTERNAL_4efa837c_4_k_cu_79f7fc1b_74554cuda3std6ranges3__45__cpo4swapE - _ZN39_INTERNAL_4efa837c_4_k_cu_79f7fc1b_74554cuda3std3__45__cpo4cendE)
_ZN39_INTERNAL_4efa837c_4_k_cu_79f7fc1b_74554cuda3std3__45__cpo4cendE:
	.zero		1
	.type		_ZN39_INTERNAL_4efa837c_4_k_cu_79f7fc1b_74554cuda3std6ranges3__45__cpo4swapE,@object
	.size		_ZN39_INTERNAL_4efa837c_4_k_cu_79f7fc1b_74554cuda3std6ranges3__45__cpo4swapE,(.L_10 - _ZN39_INTERNAL_4efa837c_4_k_cu_79f7fc1b_74554cuda3std6ranges3__45__cpo4swapE)
_ZN39_INTERNAL_4efa837c_4_k_cu_79f7fc1b_74554cuda3std6ranges3__45__cpo4swapE:
	.zero		1
.L_10:


//--------------------- .nv.constant0._ZN7cutlass13device_kernelINS_4gemm6kernel13GemmUniversalIN4cute5tupleIJiiiiEEENS1_10collective13CollectiveMmaINS1_35MainloopSm100TmaUmmaWarpSpecializedILi3ELi2ELi4ENS5_IJNS4_1CILi1EEENSA_ILi2EEESB_EEEEENS5_IJNSA_ILi128EEENSA_ILi64EEESF_EEENS_12float_e4m3_tENS5_IJlSB_lEEESI_SJ_NS4_8TiledMMAINS4_8MMA_AtomIJNS4_10MMA_TraitsINS4_19SM100_MMA_F8F6F4_SSEJSI_SI_fSF_SG_NS4_17integral_constantINS4_4UMMA5MajorELSQ_0EEESR_NSO_INSP_7ScaleInELSS_0EEEST_EEEEEENS4_6LayoutINS5_IJSB_SB_SB_EEENS5_IJNSA_ILi0EEESY_SY_EEEEENS5_IJNS4_10UnderscoreES11_S11_EEEEENS4_23SM90_TMA_LOAD_MULTICASTENS4_14ComposedLayoutINS4_7SwizzleILi3ELi4ELi3EEENS4_18smem_ptr_flag_bitsILi8EEENSW_INS5_IJNSA_ILi8EEESF_EEENS5_IJSF_SB_EEEEEEEvNS4_8identityENS4_13SM90_TMA_LOADES1E_vS1F_EENS_8epilogue10collective18CollectiveEpilogueINS1I_23Sm100TmaWarpSpecializedILi1ELi1ELi64ELb0ELb0EEEJSH_NS5_IJNSW_ISF_SB_EENSW_ISG_SB_EEEEESI_SJ_SI_SJ_NS1I_6fusion15FusionCallbacksIS1M_NS1Q_17LinearCombinationISI_fSI_fLNS_15FloatRoundStyleE2EEESH_S1P_JEEENS4_5SM1004TMEM4LOAD26SM100_TMEM_LOAD_32dp32b64xES1G_NS15_INS16_ILi2ELi4ELi3EEES19_NSW_INS5_IJS1A_SG_EEENS5_IJSG_SB_EEEEEEENS4_39AutoVectorizingCopyWithAssumedAlignmentILi128EEENS4_14SM90_TMA_STOREES24_S26_S26_EEEvvEEEEvNT_6ParamsE --------------------------
	.section	.nv.constant0._ZN7cutlass13device_kernelINS_4gemm6kernel13GemmUniversalIN4cute5tupleIJiiiiEEENS1_10collective13CollectiveMmaINS1_35MainloopSm100TmaUmmaWarpSpecializedILi3ELi2ELi4ENS5_IJNS4_1CILi1EEENSA_ILi2EEESB_EEEEENS5_IJNSA_ILi128EEENSA_ILi64EEESF_EEENS_12float_e4m3_tENS5_IJlSB_lEEESI_SJ_NS4_8TiledMMAINS4_8MMA_AtomIJNS4_10MMA_TraitsINS4_19SM100_MMA_F8F6F4_SSEJSI_SI_fSF_SG_NS4_17integral_constantINS4_4UMMA5MajorELSQ_0EEESR_NSO_INSP_7ScaleInELSS_0EEEST_EEEEEENS4_6LayoutINS5_IJSB_SB_SB_EEENS5_IJNSA_ILi0EEESY_SY_EEEEENS5_IJNS4_10UnderscoreES11_S11_EEEEENS4_23SM90_TMA_LOAD_MULTICASTENS4_14ComposedLayoutINS4_7SwizzleILi3ELi4ELi3EEENS4_18smem_ptr_flag_bitsILi8EEENSW_INS5_IJNSA_ILi8EEESF_EEENS5_IJSF_SB_EEEEEEEvNS4_8identityENS4_13SM90_TMA_LOADES1E_vS1F_EENS_8epilogue10collective18CollectiveEpilogueINS1I_23Sm100TmaWarpSpecializedILi1ELi1ELi64ELb0ELb0EEEJSH_NS5_IJNSW_ISF_SB_EENSW_ISG_SB_EEEEESI_SJ_SI_SJ_NS1I_6fusion15FusionCallbacksIS1M_NS1Q_17LinearCombinationISI_fSI_fLNS_15FloatRoundStyleE2EEESH_S1P_JEEENS4_5SM1004TMEM4LOAD26SM100_TMEM_LOAD_32dp32b64xES1G_NS15_INS16_ILi2ELi4ELi3EEES19_NSW_INS5_IJS1A_SG_EEENS5_IJSG_SB_EEEEEEENS4_39AutoVectorizingCopyWithAssumedAlignmentILi128EEENS4_14SM90_TMA_STOREES24_S26_S26_EEEvvEEEEvNT_6ParamsE,"a",@progbits
	.sectionflags	@""
	.align	4
.nv.constant0._ZN7cutlass13device_kernelINS_4gemm6kernel13GemmUniversalIN4cute5tupleIJiiiiEEENS1_10collective13CollectiveMmaINS1_35MainloopSm100TmaUmmaWarpSpecializedILi3ELi2ELi4ENS5_IJNS4_1CILi1EEENSA_ILi2EEESB_EEEEENS5_IJNSA_ILi128EEENSA_ILi64EEESF_EEENS_12float_e4m3_tENS5_IJlSB_lEEESI_SJ_NS4_8TiledMMAINS4_8MMA_AtomIJNS4_10MMA_TraitsINS4_19SM100_MMA_F8F6F4_SSEJSI_SI_fSF_SG_NS4_17integral_constantINS4_4UMMA5MajorELSQ_0EEESR_NSO_INSP_7ScaleInELSS_0EEEST_EEEEEENS4_6LayoutINS5_IJSB_SB_SB_EEENS5_IJNSA_ILi0EEESY_SY_EEEEENS5_IJNS4_10UnderscoreES11_S11_EEEEENS4_23SM90_TMA_LOAD_MULTICASTENS4_14ComposedLayoutINS4_7SwizzleILi3ELi4ELi3EEENS4_18smem_ptr_flag_bitsILi8EEENSW_INS5_IJNSA_ILi8EEESF_EEENS5_IJSF_SB_EEEEEEEvNS4_8identityENS4_13SM90_TMA_LOADES1E_vS1F_EENS_8epilogue10collective18CollectiveEpilogueINS1I_23Sm100TmaWarpSpecializedILi1ELi1ELi64ELb0ELb0EEEJSH_NS5_IJNSW_ISF_SB_EENSW_ISG_SB_EEEEESI_SJ_SI_SJ_NS1I_6fusion15FusionCallbacksIS1M_NS1Q_17LinearCombinationISI_fSI_fLNS_15FloatRoundStyleE2EEESH_S1P_JEEENS4_5SM1004TMEM4LOAD26SM100_TMEM_LOAD_32dp32b64xES1G_NS15_INS16_ILi2ELi4ELi3EEES19_NSW_INS5_IJS1A_SG_EEENS5_IJSG_SB_EEEEEEENS4_39AutoVectorizingCopyWithAssumedAlignmentILi128EEENS4_14SM90_TMA_STOREES24_S26_S26_EEEvvEEEEvNT_6ParamsE:
	.zero		2944


//--------------------- SYMBOLS --------------------------

	.type		.nv.reservedSmem.offset0,@object
	.size		.nv.reservedSmem.offset0,0x4
	.type		.nv.reservedSmem.cap,@object
	.size		.nv.reservedSmem.cap,0x4
	.type		__assertfail,@function
